def matmul_kernel(
    a_ptr,
    b_ptr,
    c_ptr,
    M,
    N,
    K,
    stride_am,
    stride_ak,
    stride_bk,
    stride_bn,
    stride_cm,
    stride_cn,
    BLOCK_M: tl.constexpr,
    BLOCK_N: tl.constexpr,
    BLOCK_K: tl.constexpr,
    GROUP_M: tl.constexpr,
):
    pid = tl.program_id(axis=0)
    num_pid_m = tl.cdiv(M, BLOCK_M)
    num_pid_n = tl.cdiv(N, BLOCK_N)
    num_pid_in_group = GROUP_M * num_pid_n
    group_id = pid // num_pid_in_group
    first_pid_m = group_id * GROUP_M
    group_size_m = min(num_pid_m - first_pid_m, GROUP_M)
    pid_m = first_pid_m + ((pid % num_pid_in_group) % group_size_m)
    pid_n = (pid % num_pid_in_group) // group_size_m

    offs_am = (pid_m * BLOCK_M + tl.arange(0, BLOCK_M)) % M
    offs_bn = (pid_n * BLOCK_N + tl.arange(0, BLOCK_N)) % N
    offs_k = tl.arange(0, BLOCK_K)
    a_ptrs = a_ptr + offs_am[:, None] * stride_am + offs_k[None, :] * stride_ak
    b_ptrs = b_ptr + offs_k[:, None] * stride_bk + offs_bn[None, :] * stride_bn

    acc = tl.zeros((BLOCK_M, BLOCK_N), dtype=tl.float32)
    for kk in range(0, tl.cdiv(K, BLOCK_K)):
        a = tl.load(a_ptrs, mask=offs_k[None, :] < K - kk * BLOCK_K, other=0.0)
        b = tl.load(b_ptrs, mask=offs_k[:, None] < K - kk * BLOCK_K, other=0.0)
        acc = tl.dot(a, b, acc)
        a_ptrs += BLOCK_K * stride_ak
        b_ptrs += BLOCK_K * stride_bk

    c = acc.to(c_ptr.dtype.element_ty)
    offs_cm = pid_m * BLOCK_M + tl.arange(0, BLOCK_M)
    offs_cn = pid_n * BLOCK_N + tl.arange(0, BLOCK_N)
    c_ptrs = c_ptr + offs_cm[:, None] * stride_cm + offs_cn[None, :] * stride_cn
    mask = (offs_cm[:, None] < M) & (offs_cn[None, :] < N)
    tl.store(c_ptrs, c, mask=mask)

# config = {"BLOCK_K": 16, "BLOCK_M": 16, "BLOCK_N": 256, "GROUP_M": 8, "arch": "sm_90", "dtype": "bf16", "num_ctas": 1, "num_stages": 3, "num_warps": 4}
# arch = sm_90


// ===== COMPILED SASS (sm_90a) =====

	.target	sm_90a

	.elftype	@"ET_EXEC"


//--------------------- .note.nv.tkinfo           --------------------------
	.section	.note.nv.tkinfo,"",@"SHT_NOTE"
	.sectionflags	@"SHF_NOTE_NV_TKINFO"
	.tkinfo
        /*0018*/ 	.word	0x00000002
        /*0030*/ 	.string	""
        /*0030*/ 	.string	"ptxas"
        /*0030*/ 	.string	"Cuda compilation tools, release 13.0, V13.0.88"
        /*0030*/ 	.string	"Build cuda_13.0.r13.0/compiler.36424714_0"
        /*0030*/ 	.string	"-v  -suppress-debug-info  -lineinfo  -arch sm_90a "



//--------------------- .note.nv.cuinfo           --------------------------
	.section	.note.nv.cuinfo,"",@"SHT_NOTE"
	.sectionflags	@"SHF_NOTE_NV_CUINFO"
        /*0018*/ 	.short	0x0002
        /*001a*/ 	.short	0x005a
        /*001c*/ 	.short	0x0082
	.zero		2


//--------------------- .nv.info                  --------------------------
	.section	.nv.info,"",@"SHT_CUDA_INFO"
	.align	4


	//----- nvinfo : EIATTR_REGCOUNT
	.align		4
        /*0000*/ 	.byte	0x04, 0x2f
        /*0002*/ 	.short	(.L_1 - .L_0)
	.align		4
.L_0:
        /*0004*/ 	.word	index@(matmul_kernel)
        /*0008*/ 	.word	0x000000a8


	//----- nvinfo : EIATTR_FRAME_SIZE
	.align		4
.L_1:
        /*000c*/ 	.byte	0x04, 0x11
        /*000e*/ 	.short	(.L_3 - .L_2)
	.align		4
.L_2:
        /*0010*/ 	.word	index@(matmul_kernel)
        /*0014*/ 	.word	0x00000000


	//----- nvinfo : EIATTR_MIN_STACK_SIZE
	.align		4
.L_3:
        /*0018*/ 	.byte	0x04, 0x12
        /*001a*/ 	.short	(.L_5 - .L_4)
	.align		4
.L_4:
        /*001c*/ 	.word	index@(matmul_kernel)
        /*0020*/ 	.word	0x00000000
.L_5:


//--------------------- .nv.compat                --------------------------
	.section	.nv.compat,"",@"SHT_CUDA_COMPAT_INFO"
	.align	4
        /*0000*/ 	.byte	0x02, 0x09, 0x01, 0x00, 0x02, 0x02, 0x01, 0x00, 0x02, 0x05, 0x05, 0x00, 0x03, 0x07, 0x01, 0x01
        /*0010*/ 	.byte	0x02, 0x03, 0x00, 0x00, 0x02, 0x06, 0x01, 0x00, 0x04, 0x0b, 0x08, 0x00, 0x00, 0x00, 0x00, 0x00
        /*0020*/ 	.byte	0x00, 0x00, 0x00, 0x00


//--------------------- .nv.info.matmul_kernel    --------------------------
	.section	.nv.info.matmul_kernel,"",@"SHT_CUDA_INFO"
	.sectionflags	@""
	.align	4


	//----- nvinfo : EIATTR_CUDA_API_VERSION
	.align		4
        /*0000*/ 	.byte	0x04, 0x37
        /*0002*/ 	.short	(.L_7 - .L_6)
.L_6:
        /*0004*/ 	.word	0x00000082


	//----- nvinfo : EIATTR_KPARAM_INFO
	.align		4
.L_7:
        /*0008*/ 	.byte	0x04, 0x17
        /*000a*/ 	.short	(.L_9 - .L_8)
.L_8:
        /*000c*/ 	.word	0x00000000
        /*0010*/ 	.short	0x000d
        /*0012*/ 	.short	0x0048
        /*0014*/ 	.byte	0x00, 0xf4, 0x21, 0x00


	//----- nvinfo : EIATTR_KPARAM_INFO
	.align		4
.L_9:
        /*0018*/ 	.byte	0x04, 0x17
        /*001a*/ 	.short	(.L_11 - .L_10)
.L_10:
        /*001c*/ 	.word	0x00000000
        /*0020*/ 	.short	0x000c
        /*0022*/ 	.short	0x0040
        /*0024*/ 	.byte	0x00, 0xf4, 0x21, 0x00


	//----- nvinfo : EIATTR_KPARAM_INFO
	.align		4
.L_11:
        /*0028*/ 	.byte	0x04, 0x17
        /*002a*/ 	.short	(.L_13 - .L_12)
.L_12:
        /*002c*/ 	.word	0x00000000
        /*0030*/ 	.short	0x000b
        /*0032*/ 	.short	0x0038
        /*0034*/ 	.byte	0x00, 0xf0, 0x11, 0x00


	//----- nvinfo : EIATTR_KPARAM_INFO
	.align		4
.L_13:
        /*0038*/ 	.byte	0x04, 0x17
        /*003a*/ 	.short	(.L_15 - .L_14)
.L_14:
        /*003c*/ 	.word	0x00000000
        /*0040*/ 	.short	0x000a
        /*0042*/ 	.short	0x0034
        /*0044*/ 	.byte	0x00, 0xf0, 0x11, 0x00


	//----- nvinfo : EIATTR_KPARAM_INFO
	.align		4
.L_15:
        /*0048*/ 	.byte	0x04, 0x17
        /*004a*/ 	.short	(.L_17 - .L_16)
.L_16:
        /*004c*/ 	.word	0x00000000
        /*0050*/ 	.short	0x0009
        /*0052*/ 	.short	0x0030
        /*0054*/ 	.byte	0x00, 0xf0, 0x11, 0x00


	//----- nvinfo : EIATTR_KPARAM_INFO
	.align		4
.L_17:
        /*0058*/ 	.byte	0x04, 0x17
        /*005a*/ 	.short	(.L_19 - .L_18)
.L_18:
        /*005c*/ 	.word	0x00000000
        /*0060*/ 	.short	0x0008
        /*0062*/ 	.short	0x002c
        /*0064*/ 	.byte	0x00, 0xf0, 0x11, 0x00


	//----- nvinfo : EIATTR_KPARAM_INFO
	.align		4
.L_19:
        /*0068*/ 	.byte	0x04, 0x17
        /*006a*/ 	.short	(.L_21 - .L_20)
.L_20:
        /*006c*/ 	.word	0x00000000
        /*0070*/ 	.short	0x0007
        /*0072*/ 	.short	0x0028
        /*0074*/ 	.byte	0x00, 0xf0, 0x11, 0x00


	//----- nvinfo : EIATTR_KPARAM_INFO
	.align		4
.L_21:
        /*0078*/ 	.byte	0x04, 0x17
        /*007a*/ 	.short	(.L_23 - .L_22)
.L_22:
        /*007c*/ 	.word	0x00000000
        /*0080*/ 	.short	0x0006
        /*0082*/ 	.short	0x0024
        /*0084*/ 	.byte	0x00, 0xf0, 0x11, 0x00


	//----- nvinfo : EIATTR_KPARAM_INFO
	.align		4
.L_23:
        /*0088*/ 	.byte	0x04, 0x17
        /*008a*/ 	.short	(.L_25 - .L_24)
.L_24:
        /*008c*/ 	.word	0x00000000
        /*0090*/ 	.short	0x0005
        /*0092*/ 	.short	0x0020
        /*0094*/ 	.byte	0x00, 0xf0, 0x11, 0x00


	//----- nvinfo : EIATTR_KPARAM_INFO
	.align		4
.L_25:
        /*0098*/ 	.byte	0x04, 0x17
        /*009a*/ 	.short	(.L_27 - .L_26)
.L_26:
        /*009c*/ 	.word	0x00000000
        /*00a0*/ 	.short	0x0004
        /*00a2*/ 	.short	0x001c
        /*00a4*/ 	.byte	0x00, 0xf0, 0x11, 0x00


	//----- nvinfo : EIATTR_KPARAM_INFO
	.align		4
.L_27:
        /*00a8*/ 	.byte	0x04, 0x17
        /*00aa*/ 	.short	(.L_29 - .L_28)
.L_28:
        /*00ac*/ 	.word	0x00000000
        /*00b0*/ 	.short	0x0003
        /*00b2*/ 	.short	0x0018
        /*00b4*/ 	.byte	0x00, 0xf0, 0x11, 0x00


	//----- nvinfo : EIATTR_KPARAM_INFO
	.align		4
.L_29:
        /*00b8*/ 	.byte	0x04, 0x17
        /*00ba*/ 	.short	(.L_31 - .L_30)
.L_30:
        /*00bc*/ 	.word	0x00000000
        /*00c0*/ 	.short	0x0002
        /*00c2*/ 	.short	0x0010
        /*00c4*/ 	.byte	0x00, 0xf4, 0x21, 0x00


	//----- nvinfo : EIATTR_KPARAM_INFO
	.align		4
.L_31:
        /*00c8*/ 	.byte	0x04, 0x17
        /*00ca*/ 	.short	(.L_33 - .L_32)
.L_32:
        /*00cc*/ 	.word	0x00000000
        /*00d0*/ 	.short	0x0001
        /*00d2*/ 	.short	0x0008
        /*00d4*/ 	.byte	0x00, 0xf4, 0x21, 0x00


	//----- nvinfo : EIATTR_KPARAM_INFO
	.align		4
.L_33:
        /*00d8*/ 	.byte	0x04, 0x17
        /*00da*/ 	.short	(.L_35 - .L_34)
.L_34:
        /*00dc*/ 	.word	0x00000000
        /*00e0*/ 	.short	0x0000
        /*00e2*/ 	.short	0x0000
        /*00e4*/ 	.byte	0x00, 0xf4, 0x21, 0x00


	//----- nvinfo : EIATTR_SPARSE_MMA_MASK
	.align		4
.L_35:
        /*00e8*/ 	.byte	0x03, 0x50
        /*00ea*/ 	.short	0x0000


	//----- nvinfo : EIATTR_MAXREG_COUNT
	.align		4
        /*00ec*/ 	.byte	0x03, 0x1b
        /*00ee*/ 	.short	0x00ff


	//----- nvinfo : EIATTR_NUM_BARRIERS
	.align		4
        /*00f0*/ 	.byte	0x02, 0x4c
        /*00f2*/ 	.byte	0x01
	.zero		1


	//----- nvinfo : EIATTR_MERCURY_ISA_VERSION
	.align		4
        /*00f4*/ 	.byte	0x03, 0x5f
        /*00f6*/ 	.short	0x0101


	//----- nvinfo : EIATTR_EXIT_INSTR_OFFSETS
	.align		4
        /*00f8*/ 	.byte	0x04, 0x1c
        /*00fa*/ 	.short	(.L_37 - .L_36)


	//   ....[0]....
.L_36:
        /*00fc*/ 	.word	0x000046b0


	//   ....[1]....
        /*0100*/ 	.word	0x000046e0


	//----- nvinfo : EIATTR_REQNTID
	.align		4
.L_37:
        /*0104*/ 	.byte	0x04, 0x10
        /*0106*/ 	.short	(.L_39 - .L_38)
.L_38:
        /*0108*/ 	.word	0x00000080
        /*010c*/ 	.word	0x00000001
        /*0110*/ 	.word	0x00000001


	//----- nvinfo : EIATTR_CBANK_PARAM_SIZE
	.align		4
.L_39:
        /*0114*/ 	.byte	0x03, 0x19
        /*0116*/ 	.short	0x0050


	//----- nvinfo : EIATTR_PARAM_CBANK
	.align		4
        /*0118*/ 	.byte	0x04, 0x0a
        /*011a*/ 	.short	(.L_41 - .L_40)
	.align		4
.L_40:
        /*011c*/ 	.word	index@(.nv.constant0.matmul_kernel)
        /*0120*/ 	.short	0x0210
        /*0122*/ 	.short	0x0050


	//----- nvinfo : EIATTR_SW_WAR
	.align		4
.L_41:
        /*0124*/ 	.byte	0x04, 0x36
        /*0126*/ 	.short	(.L_43 - .L_42)
.L_42:
        /*0128*/ 	.word	0x00000008
.L_43:


//--------------------- .nv.callgraph             --------------------------
	.section	.nv.callgraph,"",@"SHT_CUDA_CALLGRAPH"
	.align	4
	.sectionentsize	8
	.align		4
        /*0000*/ 	.word	0x00000000
	.align		4
        /*0004*/ 	.word	0xffffffff
	.align		4
        /*0008*/ 	.word	0x00000000
	.align		4
        /*000c*/ 	.word	0xfffffffe
	.align		4
        /*0010*/ 	.word	0x00000000
	.align		4
        /*0014*/ 	.word	0xfffffffd
	.align		4
        /*0018*/ 	.word	0x00000000
	.align		4
        /*001c*/ 	.word	0xfffffffc


//--------------------- .text.matmul_kernel       --------------------------
	.section	.text.matmul_kernel,"ax",@progbits
	.align	128
        .global         matmul_kernel
        .type           matmul_kernel,@function
        .size           matmul_kernel,(.L_x_4 - matmul_kernel)
        .other          matmul_kernel,@"STO_CUDA_ENTRY STV_DEFAULT"
matmul_kernel:
.text.matmul_kernel:
[----:B------:R-:W-:Y:S08]  /*0000*/  LDC R1, c[0x0][0x28] ;  /* 0x00000a00ff017b82 */ /* 0x000ff00000000800 */
[----:B------:R-:W0:Y:S01]  /*0010*/  LDC.64 R52, c[0x0][0x228] ;  /* 0x00008a00ff347b82 */ /* 0x000e220000000a00 */
[----:B------:R-:W1:Y:S01]  /*0020*/  S2R R5, SR_CTAID.X ;  /* 0x0000000000057919 */ /* 0x000e620000002500 */
[----:B------:R-:W-:Y:S01]  /*0030*/  UMOV UR4, 0x400 ;  /* 0x0000040000047882 */ /* 0x000fe20000000000 */
[----:B------:R-:W-:-:S05]  /*0040*/  ULDC.64 UR6, c[0x0][0x208] ;  /* 0x0000820000067ab9 */ /* 0x000fca0000000a00 */
[----:B------:R-:W2:Y:S08]  /*0050*/  LDC R17, c[0x0][0x230] ;  /* 0x00008c00ff117b82 */ /* 0x000eb00000000800 */
[----:B------:R-:W3:Y:S01]  /*0060*/  S2UR UR5, SR_CgaCtaId ;  /* 0x00000000000579c3 */ /* 0x000ee20000008800 */
[----:B0-----:R-:W-:-:S05]  /*0070*/  VIADD R0, R53, 0xff ;  /* 0x000000ff35007836 */ /* 0x001fca0000000000 */
[----:B------:R-:W-:Y:S01]  /*0080*/  SHF.R.S32.HI R3, RZ, 0x1f, R0 ;  /* 0x0000001fff037819 */ /* 0x000fe20000011400 */
[----:B--2---:R-:W-:-:S03]  /*0090*/  VIADD R17, R17, 0xf ;  /* 0x0000000f11117836 */ /* 0x004fc60000000000 */
[----:B------:R-:W-:Y:S02]  /*00a0*/  LEA.HI R3, R3, R0, RZ, 0x8 ;  /* 0x0000000003037211 */ /* 0x000fe400078f40ff */
[----:B-1----:R-:W-:Y:S02]  /*00b0*/  IABS R8, R5 ;  /* 0x0000000500087213 */ /* 0x002fe40000000000 */
[----:B------:R-:W-:Y:S01]  /*00c0*/  SHF.R.S32.HI R3, RZ, 0x8, R3 ;  /* 0x00000008ff037819 */ /* 0x000fe20000011403 */
[----:B---3--:R-:W-:-:S04]  /*00d0*/  ULEA UR4, UR5, UR4, 0x18 ;  /* 0x0000000405047291 */ /* 0x008fc8000f8ec03f */
[----:B------:R-:W-:Y:S01]  /*00e0*/  IMAD.SHL.U32 R4, R3, 0x8, RZ ;  /* 0x0000000803047824 */ /* 0x000fe200078e00ff */
[----:B------:R-:W-:-:S04]  /*00f0*/  ULDC UR5, c[0x0][0x230] ;  /* 0x00008c0000057ab9 */ /* 0x000fc80000000800 */
[-C--:B------:R-:W-:Y:S02]  /*0100*/  IABS R7, R4.reuse ;  /* 0x0000000400077213 */ /* 0x080fe40000000000 */
[----:B------:R-:W-:Y:S02]  /*0110*/  IABS R10, R4 ;  /* 0x00000004000a7213 */ /* 0x000fe40000000000 */
[----:B------:R-:W0:Y:S08]  /*0120*/  I2F.RP R0, R7 ;  /* 0x0000000700007306 */ /* 0x000e300000209400 */
[----:B0-----:R-:W0:Y:S02]  /*0130*/  MUFU.RCP R0, R0 ;  /* 0x0000000000007308 */ /* 0x001e240000001000 */
[----:B0-----:R-:W-:-:S02]  /*0140*/  VIADD R2, R0, 0xffffffe ;  /* 0x0ffffffe00027836 */ /* 0x001fc40000000000 */
[----:B------:R-:W-:-:S04]  /*0150*/  IMAD.MOV R0, RZ, RZ, -R10 ;  /* 0x000000ffff007224 */ /* 0x000fc800078e0a0a */
[----:B------:R0:W1:Y:S02]  /*0160*/  F2I.FTZ.U32.TRUNC.NTZ R3, R2 ;  /* 0x0000000200037305 */ /* 0x000064000021f000 */
[----:B0-----:R-:W-:Y:S02]  /*0170*/  IMAD.MOV.U32 R2, RZ, RZ, RZ ;  /* 0x000000ffff027224 */ /* 0x001fe400078e00ff */
[----:B-1----:R-:W-:-:S04]  /*0180*/  IMAD.MOV R6, RZ, RZ, -R3 ;  /* 0x000000ffff067224 */ /* 0x002fc800078e0a03 */
[----:B------:R-:W-:Y:S02]  /*0190*/  IMAD R9, R6, R7, RZ ;  /* 0x0000000706097224 */ /* 0x000fe400078e02ff */
[----:B------:R-:W-:Y:S02]  /*01a0*/  IMAD.MOV.U32 R6, RZ, RZ, R8 ;  /* 0x000000ffff067224 */ /* 0x000fe400078e0008 */
[----:B------:R-:W-:-:S06]  /*01b0*/  IMAD.HI.U32 R3, R3, R9, R2 ;  /* 0x0000000903037227 */ /* 0x000fcc00078e0002 */
[----:B------:R-:W-:-:S04]  /*01c0*/  IMAD.HI.U32 R3, R3, R6, RZ ;  /* 0x0000000603037227 */ /* 0x000fc800078e00ff */
[----:B------:R-:W-:-:S05]  /*01d0*/  IMAD R0, R3, R0, R6 ;  /* 0x0000000003007224 */ /* 0x000fca00078e0206 */
[----:B------:R-:W-:-:S13]  /*01e0*/  ISETP.GT.U32.AND P1, PT, R7, R0, PT ;  /* 0x000000000700720c */ /* 0x000fda0003f24070 */
[----:B------:R-:W-:Y:S02]  /*01f0*/  @!P1 IMAD.IADD R0, R0, 0x1, -R7 ;  /* 0x0000000100009824 */ /* 0x000fe400078e0a07 */
[----:B------:R-:W-:Y:S01]  /*0200*/  @!P1 VIADD R3, R3, 0x1 ;  /* 0x0000000103039836 */ /* 0x000fe20000000000 */
[----:B------:R-:W-:Y:S02]  /*0210*/  ISETP.NE.AND P1, PT, R4, RZ, PT ;  /* 0x000000ff0400720c */ /* 0x000fe40003f25270 */
[----:B------:R-:W-:Y:S02]  /*0220*/  ISETP.GE.U32.AND P0, PT, R0, R7, PT ;  /* 0x000000070000720c */ /* 0x000fe40003f06070 */
[----:B------:R-:W-:-:S04]  /*0230*/  LOP3.LUT R0, R5, R4, RZ, 0x3c, !PT ;  /* 0x0000000405007212 */ /* 0x000fc800078e3cff */
[----:B------:R-:W-:Y:S01]  /*0240*/  ISETP.GE.AND P2, PT, R0, RZ, PT ;  /* 0x000000ff0000720c */ /* 0x000fe20003f46270 */
[----:B------:R-:W-:-:S06]  /*0250*/  VIADD R0, R52, 0xf ;  /* 0x0000000f34007836 */ /* 0x000fcc0000000000 */
[----:B------:R-:W-:-:S04]  /*0260*/  @P0 VIADD R3, R3, 0x1 ;  /* 0x0000000103030836 */ /* 0x000fc80000000000 */
[----:B------:R-:W-:Y:S01]  /*0270*/  IMAD.MOV.U32 R2, RZ, RZ, R3 ;  /* 0x000000ffff027224 */ /* 0x000fe200078e0003 */
[----:B------:R-:W-:-:S03]  /*0280*/  SHF.R.S32.HI R3, RZ, 0x1f, R0 ;  /* 0x0000001fff037819 */ /* 0x000fc60000011400 */
[----:B------:R-:W-:Y:S01]  /*0290*/  @!P2 IMAD.MOV R2, RZ, RZ, -R2 ;  /* 0x000000ffff02a224 */ /* 0x000fe200078e0a02 */
[----:B------:R-:W-:Y:S02]  /*02a0*/  @!P1 LOP3.LUT R2, RZ, R4, RZ, 0x33, !PT ;  /* 0x00000004ff029212 */ /* 0x000fe400078e33ff */
[----:B------:R-:W-:-:S03]  /*02b0*/  LEA.HI R3, R3, R0, RZ, 0x4 ;  /* 0x0000000003037211 */ /* 0x000fc600078f20ff */
[----:B------:R-:W-:Y:S02]  /*02c0*/  IMAD.SHL.U32 R11, R2, 0x8, RZ ;  /* 0x00000008020b7824 */ /* 0x000fe400078e00ff */
[----:B------:R-:W-:-:S03]  /*02d0*/  IMAD.MOV R2, RZ, RZ, -R2 ;  /* 0x000000ffff027224 */ /* 0x000fc600078e0a02 */
[----:B------:R-:W-:Y:S01]  /*02e0*/  LEA.HI.SX32 R3, R3, -R11, 0x1c ;  /* 0x8000000b03037211 */ /* 0x000fe200078fe2ff */
[----:B------:R-:W-:-:S03]  /*02f0*/  IMAD R4, R4, R2, R5 ;  /* 0x0000000204047224 */ /* 0x000fc600078e0205 */
[----:B------:R-:W-:Y:S02]  /*0300*/  VIMNMX R13, R3, 0x8, PT ;  /* 0x00000008030d7848 */ /* 0x000fe40003fe0100 */
[----:B------:R-:W-:Y:S02]  /*0310*/  IABS R9, R4 ;  /* 0x0000000400097213 */ /* 0x000fe40000000000 */
[----:B------:R-:W-:-:S04]  /*0320*/  IABS R7, R13 ;  /* 0x0000000d00077213 */ /* 0x000fc80000000000 */
[----:B------:R-:W0:Y:S08]  /*0330*/  I2F.RP R0, R7 ;  /* 0x0000000700007306 */ /* 0x000e300000209400 */
[----:B0-----:R-:W0:Y:S02]  /*0340*/  MUFU.RCP R0, R0 ;  /* 0x0000000000007308 */ /* 0x001e240000001000 */
[----:B0-----:R-:W-:-:S06]  /*0350*/  VIADD R3, R0, 0xffffffe ;  /* 0x0ffffffe00037836 */ /* 0x001fcc0000000000 */
[----:B------:R-:W0:Y:S02]  /*0360*/  F2I.FTZ.U32.TRUNC.NTZ R3, R3 ;  /* 0x0000000300037305 */ /* 0x000e24000021f000 */
[----:B0-----:R-:W-:-:S04]  /*0370*/  IMAD.MOV R6, RZ, RZ, -R3 ;  /* 0x000000ffff067224 */ /* 0x001fc800078e0a03 */
[----:B------:R-:W-:Y:S01]  /*0380*/  IMAD.MOV.U32 R2, RZ, RZ, R6 ;  /* 0x000000ffff027224 */ /* 0x000fe200078e0006 */
[----:B------:R-:W-:-:S03]  /*0390*/  IABS R6, R13 ;  /* 0x0000000d00067213 */ /* 0x000fc60000000000 */
[----:B------:R-:W-:Y:S02]  /*03a0*/  IMAD R5, R2, R7, RZ ;  /* 0x0000000702057224 */ /* 0x000fe400078e02ff */
[----:B------:R-:W-:Y:S02]  /*03b0*/  IMAD.MOV.U32 R2, RZ, RZ, RZ ;  /* 0x000000ffff027224 */ /* 0x000fe400078e00ff */
[----:B------:R-:W-:Y:S02]  /*03c0*/  IMAD.MOV R0, RZ, RZ, -R6 ;  /* 0x000000ffff007224 */ /* 0x000fe400078e0a06 */
[----:B------:R-:W-:-:S06]  /*03d0*/  IMAD.HI.U32 R2, R3, R5, R2 ;  /* 0x0000000503027227 */ /* 0x000fcc00078e0002 */
[----:B------:R-:W-:-:S04]  /*03e0*/  IMAD.HI.U32 R2, R2, R9, RZ ;  /* 0x0000000902027227 */ /* 0x000fc800078e00ff */
[----:B------:R-:W-:Y:S02]  /*03f0*/  IMAD R0, R2, R0, R9 ;  /* 0x0000000002007224 */ /* 0x000fe400078e0209 */
[----:B------:R-:W0:Y:S03]  /*0400*/  S2R R9, SR_TID.X ;  /* 0x0000000000097919 */ /* 0x000e260000002100 */
[----:B------:R-:W-:-:S13]  /*0410*/  ISETP.GT.U32.AND P1, PT, R7, R0, PT ;  /* 0x000000000700720c */ /* 0x000fda0003f24070 */
[----:B------:R-:W-:Y:S02]  /*0420*/  @!P1 IMAD.IADD R0, R0, 0x1, -R7 ;  /* 0x0000000100009824 */ /* 0x000fe400078e0a07 */
[----:B------:R-:W-:Y:S01]  /*0430*/  @!P1 VIADD R2, R2, 0x1 ;  /* 0x0000000102029836 */ /* 0x000fe20000000000 */
[----:B------:R-:W-:Y:S02]  /*0440*/  ISETP.NE.AND P1, PT, R13, RZ, PT ;  /* 0x000000ff0d00720c */ /* 0x000fe40003f25270 */
[----:B------:R-:W-:Y:S02]  /*0450*/  ISETP.GE.U32.AND P0, PT, R0, R7, PT ;  /* 0x000000070000720c */ /* 0x000fe40003f06070 */
[----:B------:R-:W-:-:S04]  /*0460*/  LOP3.LUT R0, R4, R13, RZ, 0x3c, !PT ;  /* 0x0000000d04007212 */ /* 0x000fc800078e3cff */
[----:B------:R-:W-:Y:S02]  /*0470*/  ISETP.GE.AND P2, PT, R0, RZ, PT ;  /* 0x000000ff0000720c */ /* 0x000fe40003f46270 */
[----:B0-----:R-:W-:-:S05]  /*0480*/  SHF.R.U32.HI R132, RZ, 0x4, R9 ;  /* 0x00000004ff847819 */ /* 0x001fca0000011609 */
[----:B------:R-:W-:Y:S01]  /*0490*/  @P0 VIADD R2, R2, 0x1 ;  /* 0x0000000102020836 */ /* 0x000fe20000000000 */
[----:B------:R-:W-:Y:S02]  /*04a0*/  ISETP.GT.AND P0, PT, R17, 0xf, PT ;  /* 0x0000000f1100780c */ /* 0x000fe40003f04270 */
[----:B------:R-:W-:-:S03]  /*04b0*/  SGXT.U32 R132, R132, 0x3 ;  /* 0x000000038484781a */ /* 0x000fc60000000000 */
[----:B------:R-:W-:Y:S01]  /*04c0*/  @!P2 IMAD.MOV R2, RZ, RZ, -R2 ;  /* 0x000000ffff02a224 */ /* 0x000fe200078e0a02 */
[----:B------:R-:W-:Y:S02]  /*04d0*/  @!P1 LOP3.LUT R2, RZ, R13, RZ, 0x33, !PT ;  /* 0x0000000dff029212 */ /* 0x000fe400078e33ff */
[----:B------:R-:W-:-:S03]  /*04e0*/  LOP3.LUT R27, R132, 0x8, RZ, 0xfc, !PT ;  /* 0x00000008841b7812 */ /* 0x000fc600078efcff */
[----:B------:R-:W-:Y:S02]  /*04f0*/  IMAD.MOV R0, RZ, RZ, -R2 ;  /* 0x000000ffff007224 */ /* 0x000fe400078e0a02 */
[----:B------:R-:W-:Y:S02]  /*0500*/  IMAD.SHL.U32 R3, R2, 0x100, RZ ;  /* 0x0000010002037824 */ /* 0x000fe400078e00ff */
[----:B------:R-:W-:-:S03]  /*0510*/  IMAD R0, R13, R0, R4 ;  /* 0x000000000d007224 */ /* 0x000fc600078e0204 */
[----:B------:R-:W-:Y:S01]  /*0520*/  LEA.HI R7, R9, R3, RZ, 0x1c ;  /* 0x0000000309077211 */ /* 0x000fe200078fe0ff */
[----:B------:R-:W-:Y:S01]  /*0530*/  IMAD.IADD R11, R11, 0x1, R0 ;  /* 0x000000010b0b7824 */ /* 0x000fe200078e0200 */
[----:B------:R-:W-:Y:S02]  /*0540*/  LOP3.LUT R0, R9, 0xf, RZ, 0xc0, !PT ;  /* 0x0000000f09007812 */ /* 0x000fe400078ec0ff */
[----:B------:R-:W-:Y:S01]  /*0550*/  LOP3.LUT R2, R3, R132, RZ, 0xfc, !PT ;  /* 0x0000008403027212 */ /* 0x000fe200078efcff */
[----:B------:R-:W-:Y:S01]  /*0560*/  VIADD R4, R7, 0x38 ;  /* 0x0000003807047836 */ /* 0x000fe20000000000 */
[----:B------:R-:W-:Y:S01]  /*0570*/  LOP3.LUT R3, R3, 0x8, R132, 0xfe, !PT ;  /* 0x0000000803037812 */ /* 0x000fe200078efe84 */
[C---:B------:R-:W-:Y:S01]  /*0580*/  VIADD R5, R7.reuse, 0x78 ;  /* 0x0000007807057836 */ /* 0x040fe20000000000 */
[C---:B------:R-:W-:Y:S01]  /*0590*/  LOP3.LUT R165, R2.reuse, 0x10, RZ, 0xfc, !PT ;  /* 0x0000001002a57812 */ /* 0x040fe200078efcff */
[C---:B------:R-:W-:Y:S01]  /*05a0*/  VIADD R6, R7.reuse, 0xb8 ;  /* 0x000000b807067836 */ /* 0x040fe20000000000 */
[C---:B------:R-:W-:Y:S01]  /*05b0*/  LOP3.LUT R164, R2.reuse, 0x18, RZ, 0xfc, !PT ;  /* 0x0000001802a47812 */ /* 0x040fe200078efcff */
[----:B------:R-:W-:Y:S01]  /*05c0*/  VIADD R7, R7, 0xf8 ;  /* 0x000000f807077836 */ /* 0x000fe20000000000 */
[C---:B------:R-:W-:Y:S01]  /*05d0*/  LOP3.LUT R163, R2.reuse, 0x20, RZ, 0xfc, !PT ;  /* 0x0000002002a37812 */ /* 0x040fe200078efcff */
[----:B------:R-:W-:Y:S01]  /*05e0*/  IMAD R8, R11, 0x10, R0 ;  /* 0x000000100b087824 */ /* 0x000fe200078e0200 */
[----:B------:R-:W-:-:S02]  /*05f0*/  LOP3.LUT R162, R2, 0x28, RZ, 0xfc, !PT ;  /* 0x0000002802a27812 */ /* 0x000fc400078efcff */
[C---:B------:R-:W-:Y:S02]  /*0600*/  LOP3.LUT R161, R2.reuse, 0x30, RZ, 0xfc, !PT ;  /* 0x0000003002a17812 */ /* 0x040fe400078efcff */
[C---:B------:R-:W-:Y:S02]  /*0610*/  LOP3.LUT R160, R2.reuse, 0x40, RZ, 0xfc, !PT ;  /* 0x0000004002a07812 */ /* 0x040fe400078efcff */
[C---:B------:R-:W-:Y:S02]  /*0620*/  LOP3.LUT R159, R2.reuse, 0x48, RZ, 0xfc, !PT ;  /* 0x00000048029f7812 */ /* 0x040fe400078efcff */
[C---:B------:R-:W-:Y:S02]  /*0630*/  LOP3.LUT R158, R2.reuse, 0x50, RZ, 0xfc, !PT ;  /* 0x00000050029e7812 */ /* 0x040fe400078efcff */
[C---:B------:R-:W-:Y:S02]  /*0640*/  LOP3.LUT R157, R2.reuse, 0x58, RZ, 0xfc, !PT ;  /* 0x00000058029d7812 */ /* 0x040fe400078efcff */
        /* <DEDUP_REMOVED lines=16> */
[----:B------:R-:W-:Y:S01]  /*0750*/  LOP3.LUT R133, R2, 0xf0, RZ, 0xfc, !PT ;  /* 0x000000f002857812 */ /* 0x000fe200078efcff */
[----:B------:R-:W-:Y:S06]  /*0760*/  @P0 BRA `(.L_x_0) ;  /* 0x00000000002c0947 */ /* 0x000fec0003800000 */
[----:B------:R-:W-:Y:S01]  /*0770*/  IMAD.SHL.U32 R9, R9, 0x20, RZ ;  /* 0x0000002009097824 */ /* 0x000fe200078e00ff */
[----:B------:R-:W-:Y:S02]  /*0780*/  CS2R R64, SRZ ;  /* 0x0000000000407805 */ /* 0x000fe4000001ff00 */
[----:B------:R-:W-:Y:S02]  /*0790*/  CS2R R66, SRZ ;  /* 0x0000000000427805 */ /* 0x000fe4000001ff00 */
[----:B------:R-:W-:Y:S02]  /*07a0*/  CS2R R12, SRZ ;  /* 0x00000000000c7805 */ /* 0x000fe4000001ff00 */
[----:B------:R-:W-:Y:S02]  /*07b0*/  CS2R R14, SRZ ;  /* 0x00000000000e7805 */ /* 0x000fe4000001ff00 */
[----:B------:R-:W-:Y:S02]  /*07c0*/  CS2R R16, SRZ ;  /* 0x0000000000107805 */ /* 0x000fe4000001ff00 */
[----:B------:R-:W-:-:S02]  /*07d0*/  CS2R R18, SRZ ;  /* 0x0000000000127805 */ /* 0x000fc4000001ff00 */
[----:B------:R-:W-:Y:S02]  /*07e0*/  CS2R R20, SRZ ;  /* 0x0000000000147805 */ /* 0x000fe4000001ff00 */
[----:B------:R-:W-:Y:S02]  /*07f0*/  CS2R R22, SRZ ;  /* 0x0000000000167805 */ /* 0x000fe4000001ff00 */
[----:B------:R-:W-:Y:S01]  /*0800*/  LOP3.LUT R9, R9, 0x60, RZ, 0xc0, !PT ;  /* 0x0000006009097812 */ /* 0x000fe200078ec0ff */
[----:B------:R-:W-:Y:S06]  /*0810*/  BRA `(.L_x_1) ;  /* 0x0000003000647947 */ /* 0x000fec0003800000 */
.L_x_0:
[----:B------:R-:W-:Y:S01]  /*0820*/  IABS R13, R53 ;  /* 0x00000035000d7213 */ /* 0x000fe20000000000 */
[----:B------:R-:W0:Y:S01]  /*0830*/  LDC R29, c[0x0][0x238] ;  /* 0x00008e00ff1d7b82 */ /* 0x000e220000000800 */
[----:B------:R-:W-:Y:S01]  /*0840*/  IABS R14, R52 ;  /* 0x00000034000e7213 */ /* 0x000fe20000000000 */
[----:B------:R-:W-:Y:S01]  /*0850*/  ULDC UR8, c[0x0][0x240] ;  /* 0x0000900000087ab9 */ /* 0x000fe20000000800 */
[----:B------:R-:W1:Y:S01]  /*0860*/  I2F.RP R12, R13 ;  /* 0x0000000d000c7306 */ /* 0x000e620000209400 */
[----:B------:R-:W-:Y:S01]  /*0870*/  IABS R20, R7 ;  /* 0x0000000700147213 */ /* 0x000fe20000000000 */
[----:B------:R-:W-:Y:S01]  /*0880*/  ULDC.64 UR10, c[0x0][0x218] ;  /* 0x00008600000a7ab9 */ /* 0x000fe20000000a00 */
[----:B------:R-:W-:Y:S01]  /*0890*/  IABS R23, R136 ;  /* 0x0000008800177213 */ /* 0x000fe20000000000 */
[----:B------:R-:W-:Y:S01]  /*08a0*/  ULDC.64 UR12, c[0x0][0x210] ;  /* 0x00008400000c7ab9 */ /* 0x000fe20000000a00 */
[----:B------:R-:W-:Y:S01]  /*08b0*/  IABS R26, R143 ;  /* 0x0000008f001a7213 */ /* 0x000fe20000000000 */
[----:B------:R-:W2:Y:S01]  /*08c0*/  LDC R81, c[0x0][0x23c] ;  /* 0x00008f00ff517b82 */ /* 0x000ea20000000800 */
[----:B------:R-:W-:Y:S01]  /*08d0*/  IABS R30, R146 ;  /* 0x00000092001e7213 */ /* 0x000fe20000000000 */
[----:B------:R-:W3:Y:S01]  /*08e0*/  I2F.RP R15, R14 ;  /* 0x0000000e000f7306 */ /* 0x000ee20000209400 */
[----:B------:R-:W-:-:S02]  /*08f0*/  IABS R28, R145 ;  /* 0x00000091001c7213 */ /* 0x000fc40000000000 */
[----:B------:R-:W-:Y:S02]  /*0900*/  IABS R32, R6 ;  /* 0x0000000600207213 */ /* 0x000fe40000000000 */
[----:B------:R-:W-:Y:S02]  /*0910*/  IABS R34, R147 ;  /* 0x0000009300227213 */ /* 0x000fe40000000000 */
[----:B------:R-:W-:Y:S01]  /*0920*/  IABS R36, R148 ;  /* 0x0000009400247213 */ /* 0x000fe20000000000 */
[----:B-1----:R-:W1:Y:S01]  /*0930*/  MUFU.RCP R12, R12 ;  /* 0x0000000c000c7308 */ /* 0x002e620000001000 */
[----:B------:R-:W-:Y:S02]  /*0940*/  IABS R38, R149 ;  /* 0x0000009500267213 */ /* 0x000fe40000000000 */
[----:B------:R-:W-:Y:S02]  /*0950*/  IABS R40, R150 ;  /* 0x0000009600287213 */ /* 0x000fe40000000000 */
[----:B------:R-:W-:-:S02]  /*0960*/  IABS R42, R151 ;  /* 0x00000097002a7213 */ /* 0x000fc40000000000 */
[----:B------:R-:W-:Y:S01]  /*0970*/  IABS R44, R152 ;  /* 0x00000098002c7213 */ /* 0x000fe20000000000 */
[----:B---3--:R-:W3:Y:S01]  /*0980*/  MUFU.RCP R15, R15 ;  /* 0x0000000f000f7308 */ /* 0x008ee20000001000 */
[----:B------:R-:W-:Y:S02]  /*0990*/  IABS R46, R153 ;  /* 0x00000099002e7213 */ /* 0x000fe40000000000 */
[----:B------:R-:W-:Y:S02]  /*09a0*/  IABS R48, R5 ;  /* 0x0000000500307213 */ /* 0x000fe40000000000 */
[----:B------:R-:W-:Y:S02]  /*09b0*/  IABS R50, R154 ;  /* 0x0000009a00327213 */ /* 0x000fe40000000000 */
[----:B------:R-:W-:Y:S01]  /*09c0*/  IABS R54, R155 ;  /* 0x0000009b00367213 */ /* 0x000fe20000000000 */
[----:B-1----:R-:W-:Y:S01]  /*09d0*/  VIADD R11, R12, 0xffffffe ;  /* 0x0ffffffe0c0b7836 */ /* 0x002fe20000000000 */
[----:B------:R-:W-:-:S02]  /*09e0*/  SHF.R.S32.HI R12, RZ, 0x1f, R17 ;  /* 0x0000001fff0c7819 */ /* 0x000fc40000011411 */
[----:B------:R-:W-:Y:S02]  /*09f0*/  IABS R56, R156 ;  /* 0x0000009c00387213 */ /* 0x000fe40000000000 */
[----:B------:R-:W-:Y:S01]  /*0a00*/  LEA.HI R17, R12, R17, RZ, 0x4 ;  /* 0x000000110c117211 */ /* 0x000fe200078f20ff */
[----:B------:R-:W1:Y:S01]  /*0a10*/  F2I.FTZ.U32.TRUNC.NTZ R11, R11 ;  /* 0x0000000b000b7305 */ /* 0x000e62000021f000 */
[----:B------:R-:W-:Y:S01]  /*0a20*/  IABS R58, R157 ;  /* 0x0000009d003a7213 */ /* 0x000fe20000000000 */
[----:B---3--:R-:W-:Y:S01]  /*0a30*/  VIADD R18, R15, 0xffffffe ;  /* 0x0ffffffe0f127836 */ /* 0x008fe20000000000 */
[----:B------:R-:W-:Y:S02]  /*0a40*/  IABS R60, R158 ;  /* 0x0000009e003c7213 */ /* 0x000fe40000000000 */
[----:B------:R-:W-:Y:S02]  /*0a50*/  IABS R62, R159 ;  /* 0x0000009f003e7213 */ /* 0x000fe40000000000 */
[----:B------:R-:W-:Y:S01]  /*0a60*/  IABS R64, R160 ;  /* 0x000000a000407213 */ /* 0x000fe20000000000 */
[----:B------:R3:W4:Y:S01]  /*0a70*/  F2I.FTZ.U32.TRUNC.NTZ R19, R18 ;  /* 0x0000001200137305 */ /* 0x000722000021f000 */
[----:B------:R-:W-:-:S02]  /*0a80*/  IABS R66, R4 ;  /* 0x0000000400427213 */ /* 0x000fc40000000000 */
[----:B------:R-:W-:Y:S02]  /*0a90*/  IABS R68, R161 ;  /* 0x000000a100447213 */ /* 0x000fe40000000000 */
[----:B------:R-:W-:Y:S01]  /*0aa0*/  IABS R70, R162 ;  /* 0x000000a200467213 */ /* 0x000fe20000000000 */
[----:B-1----:R-:W-:Y:S01]  /*0ab0*/  IMAD.MOV R10, RZ, RZ, -R11 ;  /* 0x000000ffff0a7224 */ /* 0x002fe200078e0a0b */
[----:B------:R-:W-:Y:S01]  /*0ac0*/  IABS R72, R163 ;  /* 0x000000a300487213 */ /* 0x000fe20000000000 */
[----:B---3--:R-:W-:Y:S01]  /*0ad0*/  IMAD.MOV.U32 R18, RZ, RZ, RZ ;  /* 0x000000ffff127224 */ /* 0x008fe200078e00ff */
[----:B------:R-:W-:Y:S01]  /*0ae0*/  IABS R74, R164 ;  /* 0x000000a4004a7213 */ /* 0x000fe20000000000 */
[----:B------:R-:W-:Y:S01]  /*0af0*/  IMAD R21, R10, R13, RZ ;  /* 0x0000000d0a157224 */ /* 0x000fe200078e02ff */
[----:B------:R-:W-:Y:S01]  /*0b00*/  IABS R76, R165 ;  /* 0x000000a5004c7213 */ /* 0x000fe20000000000 */
[----:B------:R-:W-:Y:S01]  /*0b10*/  IMAD.MOV.U32 R10, RZ, RZ, RZ ;  /* 0x000000ffff0a7224 */ /* 0x000fe200078e00ff */
[----:B------:R-:W-:Y:S01]  /*0b20*/  IABS R78, R3 ;  /* 0x00000003004e7213 */ /* 0x000fe20000000000 */
[----:B----4-:R-:W-:Y:S01]  /*0b30*/  IMAD.MOV R25, RZ, RZ, -R19 ;  /* 0x000000ffff197224 */ /* 0x010fe200078e0a13 */
[----:B------:R-:W-:Y:S01]  /*0b40*/  IABS R80, R2 ;  /* 0x0000000200507213 */ /* 0x000fe20000000000 */
[----:B------:R-:W-:Y:S01]  /*0b50*/  IMAD.HI.U32 R10, R11, R21, R10 ;  /* 0x000000150b0a7227 */ /* 0x000fe200078e000a */
[----:B------:R-:W-:-:S02]  /*0b60*/  IABS R21, R133 ;  /* 0x0000008500157213 */ /* 0x000fc40000000000 */
[----:B------:R-:W-:Y:S01]  /*0b70*/  SHF.R.S32.HI R17, RZ, 0x4, R17 ;  /* 0x00000004ff117819 */ /* 0x000fe20000011411 */
[----:B------:R-:W-:Y:S02]  /*0b80*/  IMAD R25, R25, R14, RZ ;  /* 0x0000000e19197224 */ /* 0x000fe400078e02ff */
[----:B------:R-:W-:-:S04]  /*0b90*/  IMAD.HI.U32 R11, R10, R20, RZ ;  /* 0x000000140a0b7227 */ /* 0x000fc800078e00ff */
[----:B------:R-:W-:-:S04]  /*0ba0*/  IMAD.HI.U32 R16, R10, R23, RZ ;  /* 0x000000170a107227 */ /* 0x000fc800078e00ff */
[----:B------:R-:W-:Y:S02]  /*0bb0*/  IMAD.MOV R12, RZ, RZ, -R11 ;  /* 0x000000ffff0c7224 */ /* 0x000fe400078e0a0b */
[----:B------:R-:W-:Y:S02]  /*0bc0*/  IMAD.MOV R24, RZ, RZ, -R16 ;  /* 0x000000ffff187224 */ /* 0x000fe400078e0a10 */
[----:B------:R-:W-:Y:S02]  /*0bd0*/  IMAD R16, R13, R12, R20 ;  /* 0x0000000c0d107224 */ /* 0x000fe400078e0214 */
[----:B------:R-:W-:-:S03]  /*0be0*/  IMAD.HI.U32 R15, R10, R21, RZ ;  /* 0x000000150a0f7227 */ /* 0x000fc600078e00ff */
[C---:B------:R-:W-:Y:S01]  /*0bf0*/  ISETP.GT.U32.AND P4, PT, R13.reuse, R16, PT ;  /* 0x000000100d00720c */ /* 0x040fe20003f84070 */
[----:B------:R-:W-:Y:S01]  /*0c00*/  IMAD R20, R13, R24, R23 ;  /* 0x000000180d147224 */ /* 0x000fe200078e0217 */
[----:B------:R-:W-:Y:S01]  /*0c10*/  IABS R23, R140 ;  /* 0x0000008c00177213 */ /* 0x000fe20000000000 */
[----:B------:R-:W-:Y:S01]  /*0c20*/  IMAD.MOV R22, RZ, RZ, -R15 ;  /* 0x000000ffff167224 */ /* 0x000fe200078e0a0f */
[----:B------:R-:W-:Y:S01]  /*0c30*/  IABS R24, R142 ;  /* 0x0000008e00187213 */ /* 0x000fe20000000000 */
[----:B------:R-:W-:Y:S01]  /*0c40*/  IMAD.HI.U32 R11, R19, R25, R18 ;  /* 0x00000019130b7227 */ /* 0x000fe200078e0012 */
[----:B------:R-:W-:-:S03]  /*0c50*/  ISETP.GT.U32.AND P1, PT, R13, R20, PT ;  /* 0x000000140d00720c */ /* 0x000fc60003f24070 */
[----:B------:R-:W-:-:S04]  /*0c60*/  IMAD.HI.U32 R12, R10, R23, RZ ;  /* 0x000000170a0c7227 */ /* 0x000fc800078e00ff */
[----:B------:R-:W-:-:S04]  /*0c70*/  IMAD.HI.U32 R15, R10, R24, RZ ;  /* 0x000000180a0f7227 */ /* 0x000fc800078e00ff */
[----:B------:R-:W-:-:S04]  /*0c80*/  IMAD.HI.U32 R19, R10, R26, RZ ;  /* 0x0000001a0a137227 */ /* 0x000fc800078e00ff */
[----:B------:R-:W-:Y:S02]  /*0c90*/  IMAD R18, R13, R22, R21 ;  /* 0x000000160d127224 */ /* 0x000fe400078e0215 */
[----:B------:R-:W-:-:S03]  /*0ca0*/  IMAD.HI.U32 R22, R10, R30, RZ ;  /* 0x0000001e0a167227 */ /* 0x000fc600078e00ff */
[C---:B------:R-:W-:Y:S01]  /*0cb0*/  ISETP.GT.U32.AND P5, PT, R13.reuse, R18, PT ;  /* 0x000000120d00720c */ /* 0x040fe20003fa4070 */
[----:B------:R-:W-:Y:S02]  /*0cc0*/  IMAD.MOV R12, RZ, RZ, -R12 ;  /* 0x000000ffff0c7224 */ /* 0x000fe400078e0a0c */
[----:B------:R-:W-:Y:S02]  /*0cd0*/  IMAD.MOV R15, RZ, RZ, -R15 ;  /* 0x000000ffff0f7224 */ /* 0x000fe400078e0a0f */
[----:B------:R-:W-:Y:S02]  /*0ce0*/  IMAD.MOV R19, RZ, RZ, -R19 ;  /* 0x000000ffff137224 */ /* 0x000fe400078e0a13 */
[----:B------:R-:W-:Y:S02]  /*0cf0*/  IMAD.MOV R25, RZ, RZ, -R22 ;  /* 0x000000ffff197224 */ /* 0x000fe400078e0a16 */
[C---:B------:R-:W-:Y:S02]  /*0d00*/  IMAD R22, R13.reuse, R12, R23 ;  /* 0x0000000c0d167224 */ /* 0x040fe400078e0217 */
[----:B------:R-:W-:-:S02]  /*0d10*/  IMAD R24, R13, R15, R24 ;  /* 0x0000000f0d187224 */ /* 0x000fc400078e0218 */
[C---:B------:R-:W-:Y:S01]  /*0d20*/  IMAD R26, R13.reuse, R19, R26 ;  /* 0x000000130d1a7224 */ /* 0x040fe200078e021a */
[C---:B------:R-:W-:Y:S01]  /*0d30*/  ISETP.GT.U32.AND P2, PT, R13.reuse, R22, PT ;  /* 0x000000160d00720c */ /* 0x040fe20003f44070 */
[C---:B------:R-:W-:Y:S01]  /*0d40*/  IMAD.HI.U32 R21, R10.reuse, R28, RZ ;  /* 0x0000001c0a157227 */ /* 0x040fe200078e00ff */
[C---:B------:R-:W-:Y:S02]  /*0d50*/  ISETP.GT.U32.AND P0, PT, R13.reuse, R24, PT ;  /* 0x000000180d00720c */ /* 0x040fe40003f04070 */
[----:B------:R-:W-:Y:S01]  /*0d60*/  ISETP.GT.U32.AND P3, PT, R13, R26, PT ;  /* 0x0000001a0d00720c */ /* 0x000fe20003f64070 */
[----:B------:R-:W-:-:S04]  /*0d70*/  IMAD.HI.U32 R12, R10, R32, RZ ;  /* 0x000000200a0c7227 */ /* 0x000fc800078e00ff */
[----:B------:R-:W-:-:S04]  /*0d80*/  IMAD.HI.U32 R15, R10, R34, RZ ;  /* 0x000000220a0f7227 */ /* 0x000fc800078e00ff */
[----:B------:R-:W-:-:S04]  /*0d90*/  IMAD.HI.U32 R19, R10, R36, RZ ;  /* 0x000000240a137227 */ /* 0x000fc800078e00ff */
[----:B------:R-:W-:Y:S02]  /*0da0*/  IMAD.MOV R21, RZ, RZ, -R21 ;  /* 0x000000ffff157224 */ /* 0x000fe400078e0a15 */
[----:B------:R-:W-:Y:S02]  /*0db0*/  IMAD.MOV R12, RZ, RZ, -R12 ;  /* 0x000000ffff0c7224 */ /* 0x000fe400078e0a0c */
[----:B------:R-:W-:Y:S02]  /*0dc0*/  IMAD.MOV R15, RZ, RZ, -R15 ;  /* 0x000000ffff0f7224 */ /* 0x000fe400078e0a0f */
[----:B------:R-:W-:Y:S02]  /*0dd0*/  IMAD.MOV R19, RZ, RZ, -R19 ;  /* 0x000000ffff137224 */ /* 0x000fe400078e0a13 */
[C---:B------:R-:W-:Y:S02]  /*0de0*/  IMAD R28, R13.reuse, R21, R28 ;  /* 0x000000150d1c7224 */ /* 0x040fe400078e021c */
[----:B------:R-:W-:-:S02]  /*0df0*/  IMAD R32, R13, R12, R32 ;  /* 0x0000000c0d207224 */ /* 0x000fc400078e0220 */
[C---:B------:R-:W-:Y:S02]  /*0e00*/  IMAD R34, R13.reuse, R15, R34 ;  /* 0x0000000f0d227224 */ /* 0x040fe400078e0222 */
[----:B------:R-:W-:Y:S02]  /*0e10*/  IMAD R36, R13, R19, R36 ;  /* 0x000000130d247224 */ /* 0x000fe400078e0224 */
[----:B------:R-:W-:-:S04]  /*0e20*/  IMAD.HI.U32 R21, R10, R38, RZ ;  /* 0x000000260a157227 */ /* 0x000fc800078e00ff */
[----:B------:R-:W-:-:S04]  /*0e30*/  IMAD.HI.U32 R23, R10, R40, RZ ;  /* 0x000000280a177227 */ /* 0x000fc800078e00ff */
[----:B------:R-:W-:-:S04]  /*0e40*/  IMAD.HI.U32 R12, R10, R42, RZ ;  /* 0x0000002a0a0c7227 */ /* 0x000fc800078e00ff */
[----:B------:R-:W-:-:S04]  /*0e50*/  IMAD.HI.U32 R15, R10, R44, RZ ;  /* 0x0000002c0a0f7227 */ /* 0x000fc800078e00ff */
[----:B------:R-:W-:-:S04]  /*0e60*/  IMAD.HI.U32 R19, R10, R46, RZ ;  /* 0x0000002e0a137227 */ /* 0x000fc800078e00ff */
[----:B------:R-:W-:Y:S02]  /*0e70*/  IMAD.MOV R21, RZ, RZ, -R21 ;  /* 0x000000ffff157224 */ /* 0x000fe400078e0a15 */
[----:B------:R-:W-:Y:S02]  /*0e80*/  IMAD.MOV R23, RZ, RZ, -R23 ;  /* 0x000000ffff177224 */ /* 0x000fe400078e0a17 */
[----:B------:R-:W-:Y:S02]  /*0e90*/  IMAD.MOV R12, RZ, RZ, -R12 ;  /* 0x000000ffff0c7224 */ /* 0x000fe400078e0a0c */
[----:B------:R-:W-:Y:S02]  /*0ea0*/  IMAD.MOV R15, RZ, RZ, -R15 ;  /* 0x000000ffff0f7224 */ /* 0x000fe400078e0a0f */
[----:B------:R-:W-:Y:S02]  /*0eb0*/  IMAD.MOV R19, RZ, RZ, -R19 ;  /* 0x000000ffff137224 */ /* 0x000fe400078e0a13 */
[----:B------:R-:W-:-:S02]  /*0ec0*/  IMAD R38, R13, R21, R38 ;  /* 0x000000150d267224 */ /* 0x000fc400078e0226 */
[C---:B------:R-:W-:Y:S02]  /*0ed0*/  IMAD R40, R13.reuse, R23, R40 ;  /* 0x000000170d287224 */ /* 0x040fe400078e0228 */
[C---:B------:R-:W-:Y:S02]  /*0ee0*/  IMAD R42, R13.reuse, R12, R42 ;  /* 0x0000000c0d2a7224 */ /* 0x040fe400078e022a */
        /* <DEDUP_REMOVED lines=37> */
[----:B------:R-:W-:-:S04]  /*1140*/  IMAD.HI.U32 R10, R10, R80, RZ ;  /* 0x000000500a0a7227 */ /* 0x000fc800078e00ff */
[----:B------:R-:W-:Y:S02]  /*1150*/  IMAD.MOV R10, RZ, RZ, -R10 ;  /* 0x000000ffff0a7224 */ /* 0x000fe400078e0a0a */
[--C-:B------:R-:W-:Y:S02]  /*1160*/  @!P4 IMAD.IADD R16, R16, 0x1, -R13.reuse ;  /* 0x000000011010c824 */ /* 0x100fe400078e0a0d */
[C---:B------:R-:W-:Y:S02]  /*1170*/  IMAD R80, R13.reuse, R10, R80 ;  /* 0x0000000a0d507224 */ /* 0x040fe400078e0250 */
[--C-:B------:R-:W-:Y:S01]  /*1180*/  @!P1 IMAD.IADD R20, R20, 0x1, -R13.reuse ;  /* 0x0000000114149824 */ /* 0x100fe200078e0a0d */
[C---:B------:R-:W-:Y:S01]  /*1190*/  ISETP.GT.U32.AND P1, PT, R13.reuse, R16, PT ;  /* 0x000000100d00720c */ /* 0x040fe20003f24070 */
[--C-:B------:R-:W-:Y:S01]  /*11a0*/  @!P5 IMAD.IADD R18, R18, 0x1, -R13.reuse ;  /* 0x000000011212d824 */ /* 0x100fe200078e0a0d */
[C---:B------:R-:W-:Y:S01]  /*11b0*/  ISETP.GT.U32.AND P6, PT, R13.reuse, R80, PT ;  /* 0x000000500d00720c */ /* 0x040fe20003fc4070 */
[----:B------:R-:W-:Y:S01]  /*11c0*/  @!P0 IMAD.IADD R24, R24, 0x1, -R13 ;  /* 0x0000000118188824 */ /* 0x000fe200078e0a0d */
[C---:B------:R-:W-:Y:S01]  /*11d0*/  ISETP.GT.U32.AND P0, PT, R13.reuse, R20, PT ;  /* 0x000000140d00720c */ /* 0x040fe20003f04070 */
[----:B------:R-:W-:-:S02]  /*11e0*/  IMAD R30, R13, R25, R30 ;  /* 0x000000190d1e7224 */ /* 0x000fc400078e021e */
[--C-:B------:R-:W-:Y:S01]  /*11f0*/  @!P2 IMAD.IADD R22, R22, 0x1, -R13.reuse ;  /* 0x000000011616a824 */ /* 0x100fe200078e0a0d */
[C---:B------:R-:W-:Y:S01]  /*1200*/  ISETP.GT.U32.AND P2, PT, R13.reuse, R18, PT ;  /* 0x000000120d00720c */ /* 0x040fe20003f44070 */
[--C-:B------:R-:W-:Y:S01]  /*1210*/  @!P3 IMAD.IADD R26, R26, 0x1, -R13.reuse ;  /* 0x000000011a1ab824 */ /* 0x100fe200078e0a0d */
[C---:B------:R-:W-:Y:S01]  /*1220*/  ISETP.GT.U32.AND P5, PT, R13.reuse, R24, PT ;  /* 0x000000180d00720c */ /* 0x040fe20003fa4070 */
[----:B------:R-:W-:Y:S01]  /*1230*/  IMAD.MOV R12, RZ, RZ, -R12 ;  /* 0x000000ffff0c7224 */ /* 0x000fe200078e0a0c */
[C---:B------:R-:W-:Y:S01]  /*1240*/  ISETP.GT.U32.AND P3, PT, R13.reuse, R22, PT ;  /* 0x000000160d00720c */ /* 0x040fe20003f64070 */
[--C-:B------:R-:W-:Y:S01]  /*1250*/  @!P1 IMAD.IADD R16, R16, 0x1, -R13.reuse ;  /* 0x0000000110109824 */ /* 0x100fe200078e0a0d */
[C---:B------:R-:W-:Y:S01]  /*1260*/  ISETP.GT.U32.AND P1, PT, R13.reuse, R30, PT ;  /* 0x0000001e0d00720c */ /* 0x040fe20003f24070 */
[--C-:B------:R-:W-:Y:S01]  /*1270*/  @!P6 IMAD.IADD R80, R80, 0x1, -R13.reuse ;  /* 0x000000015050e824 */ /* 0x100fe200078e0a0d */
[C---:B------:R-:W-:Y:S01]  /*1280*/  ISETP.GT.U32.AND P6, PT, R13.reuse, R26, PT ;  /* 0x0000001a0d00720c */ /* 0x040fe20003fc4070 */
[--C-:B------:R-:W-:Y:S01]  /*1290*/  @!P0 IMAD.IADD R20, R20, 0x1, -R13.reuse ;  /* 0x0000000114148824 */ /* 0x100fe200078e0a0d */
[C---:B------:R-:W-:Y:S01]  /*12a0*/  ISETP.GT.U32.AND P0, PT, R13.reuse, R34, PT ;  /* 0x000000220d00720c */ /* 0x040fe20003f04070 */
[C---:B------:R-:W-:Y:S01]  /*12b0*/  IMAD R74, R13.reuse, R12, R74 ;  /* 0x0000000c0d4a7224 */ /* 0x040fe200078e024a */
[C---:B------:R-:W-:Y:S01]  /*12c0*/  ISETP.GT.U32.AND P4, PT, R13.reuse, R80, PT ;  /* 0x000000500d00720c */ /* 0x040fe20003f84070 */
[--C-:B------:R-:W-:Y:S01]  /*12d0*/  @!P2 IMAD.IADD R18, R18, 0x1, -R13.reuse ;  /* 0x000000011212a824 */ /* 0x100fe200078e0a0d */
        /* <DEDUP_REMOVED lines=21> */
[----:B------:R-:W-:Y:S01]  /*1430*/  @!P6 IMAD.IADD R40, R40, 0x1, -R13 ;  /* 0x000000012828e824 */ /* 0x000fe200078e0a0d */
[----:B------:R-:W-:Y:S01]  /*1440*/  SHF.R.S32.HI R12, RZ, 0x2, R9 ;  /* 0x00000002ff0c7819 */ /* 0x000fe20000011409 */
        /* <DEDUP_REMOVED lines=11> */
[C---:B------:R-:W-:Y:S01]  /*1500*/  ISETP.GT.U32.AND P1, PT, R13.reuse, R44, PT ;  /* 0x0000002c0d00720c */ /* 0x040fe20003f24070 */
[----:B------:R-:W-:Y:S01]  /*1510*/  IMAD.MOV R21, RZ, RZ, -R21 ;  /* 0x000000ffff157224 */ /* 0x000fe200078e0a15 */
[----:B------:R-:W-:Y:S01]  /*1520*/  SGXT R12, R12, 0x1 ;  /* 0x000000010c0c781a */ /* 0x000fe20000000200 */
        /* <DEDUP_REMOVED lines=23> */
[----:B------:R-:W-:Y:S01]  /*16a0*/  IABS R21, R8 ;  /* 0x0000000800157213 */ /* 0x000fe20000000000 */
[----:B------:R-:W-:Y:S01]  /*16b0*/  @!P1 IMAD.IADD R60, R60, 0x1, -R13 ;  /* 0x000000013c3c9824 */ /* 0x000fe200078e0a0d */
[C---:B------:R-:W-:Y:S01]  /*16c0*/  ISETP.GT.U32.AND P1, PT, R13.reuse, R74, PT ;  /* 0x0000004a0d00720c */ /* 0x040fe20003f24070 */
[----:B------:R-:W-:-:S02]  /*16d0*/  IMAD R78, R13, R19, R78 ;  /* 0x000000130d4e7224 */ /* 0x000fc400078e024e */
[--C-:B------:R-:W-:Y:S01]  /*16e0*/  @!P3 IMAD.IADD R50, R50, 0x1, -R13.reuse ;  /* 0x000000013232b824 */ /* 0x100fe200078e0a0d */
[C---:B------:R-:W-:Y:S01]  /*16f0*/  ISETP.GT.U32.AND P3, PT, R13.reuse, R66, PT ;  /* 0x000000420d00720c */ /* 0x040fe20003f64070 */
[----:B------:R-:W-:Y:S01]  /*1700*/  @!P4 IMAD.IADD R54, R54, 0x1, -R13 ;  /* 0x000000013636c824 */ /* 0x000fe200078e0a0d */
[----:B------:R-:W-:Y:S01]  /*1710*/  ISETP.GT.U32.AND P4, PT, R13, R68, PT ;  /* 0x000000440d00720c */ /* 0x000fe20003f84070 */
[----:B------:R-:W-:-:S04]  /*1720*/  IMAD.HI.U32 R11, R11, R21, RZ ;  /* 0x000000150b0b7227 */ /* 0x000fc800078e00ff */
[----:B------:R-:W-:Y:S01]  /*1730*/  @!P5 IMAD.IADD R42, R42, 0x1, -R13 ;  /* 0x000000012a2ad824 */ /* 0x000fe200078e0a0d */
[C---:B------:R-:W-:Y:S01]  /*1740*/  ISETP.GT.U32.AND P5, PT, R13.reuse, R58, PT ;  /* 0x0000003a0d00720c */ /* 0x040fe20003fa4070 */
[----:B------:R-:W-:Y:S02]  /*1750*/  IMAD.MOV R15, RZ, RZ, -R15 ;  /* 0x000000ffff0f7224 */ /* 0x000fe400078e0a0f */
[--C-:B------:R-:W-:Y:S01]  /*1760*/  @!P0 IMAD.IADD R64, R64, 0x1, -R13.reuse ;  /* 0x0000000140408824 */ /* 0x100fe200078e0a0d */
[C---:B------:R-:W-:Y:S01]  /*1770*/  ISETP.GT.U32.AND P0, PT, R13.reuse, R78, PT ;  /* 0x0000004e0d00720c */ /* 0x040fe20003f04070 */
[----:B------:R-:W-:Y:S02]  /*1780*/  @!P2 IMAD.IADD R62, R62, 0x1, -R13 ;  /* 0x000000013e3ea824 */ /* 0x000fe400078e0a0d */
[----:B------:R-:W-:Y:S02]  /*1790*/  IMAD.MOV R11, RZ, RZ, -R11 ;  /* 0x000000ffff0b7224 */ /* 0x000fe400078e0a0b */
[----:B------:R-:W-:Y:S01]  /*17a0*/  @!P6 IMAD.IADD R56, R56, 0x1, -R13 ;  /* 0x000000013838e824 */ /* 0x000fe200078e0a0d */
[C---:B------:R-:W-:Y:S01]  /*17b0*/  ISETP.GT.U32.AND P6, PT, R13.reuse, R70, PT ;  /* 0x000000460d00720c */ /* 0x040fe20003fc4070 */
[----:B------:R-:W-:-:S02]  /*17c0*/  IMAD R76, R13, R15, R76 ;  /* 0x0000000f0d4c7224 */ /* 0x000fc400078e024c */
[----:B------:R-:W-:Y:S02]  /*17d0*/  IMAD.MOV R23, RZ, RZ, -R23 ;  /* 0x000000ffff177224 */ /* 0x000fe400078e0a17 */
[----:B------:R-:W-:Y:S01]  /*17e0*/  @!P1 IMAD.IADD R74, R74, 0x1, -R13 ;  /* 0x000000014a4a9824 */ /* 0x000fe200078e0a0d */
[C---:B------:R-:W-:Y:S01]  /*17f0*/  ISETP.GT.U32.AND P1, PT, R13.reuse, R62, PT ;  /* 0x0000003e0d00720c */ /* 0x040fe20003f24070 */
[----:B------:R-:W-:Y:S01]  /*1800*/  IMAD R15, R14, R11, R21 ;  /* 0x0000000b0e0f7224 */ /* 0x000fe200078e0215 */
[C---:B------:R-:W-:Y:S01]  /*1810*/  ISETP.GT.U32.AND P2, PT, R13.reuse, R76, PT ;  /* 0x0000004c0d00720c */ /* 0x040fe20003f44070 */
[----:B------:R-:W-:Y:S01]  /*1820*/  @!P4 IMAD.IADD R68, R68, 0x1, -R13 ;  /* 0x000000014444c824 */ /* 0x000fe200078e0a0d */
[C---:B------:R-:W-:Y:S01]  /*1830*/  ISETP.GT.U32.AND P4, PT, R13.reuse, R56, PT ;  /* 0x000000380d00720c */ /* 0x040fe20003f84070 */
[C---:B------:R-:W-:Y:S01]  /*1840*/  IMAD R72, R13.reuse, R23, R72 ;  /* 0x000000170d487224 */ /* 0x040fe200078e0248 */
[----:B------:R-:W-:Y:S01]  /*1850*/  SHF.R.S32.HI R11, RZ, 0x6, R9 ;  /* 0x00000006ff0b7819 */ /* 0x000fe20000011409 */
[--C-:B------:R-:W-:Y:S01]  /*1860*/  @!P3 IMAD.IADD R66, R66, 0x1, -R13.reuse ;  /* 0x000000014242b824 */ /* 0x100fe200078e0a0d */
[----:B------:R-:W-:Y:S01]  /*1870*/  ISETP.GT.U32.AND P3, PT, R14, R15, PT ;  /* 0x0000000f0e00720c */ /* 0x000fe20003f64070 */
        /* <DEDUP_REMOVED lines=11> */
[----:B------:R-:W-:Y:S01]  /*1930*/  ISETP.GT.U32.AND P2, PT, R13, R64, PT ;  /* 0x000000400d00720c */ /* 0x000fe20003f44070 */
[--C-:B------:R-:W-:Y:S01]  /*1940*/  @!P3 IMAD.IADD R15, R15, 0x1, -R14.reuse ;  /* 0x000000010f0fb824 */ /* 0x100fe200078e0a0e */
[C---:B------:R-:W-:Y:S01]  /*1950*/  ISETP.GT.U32.AND P3, PT, R13.reuse, R68, PT ;  /* 0x000000440d00720c */ /* 0x040fe20003f64070 */
[--C-:B------:R-:W-:Y:S01]  /*1960*/  @!P5 IMAD.IADD R72, R72, 0x1, -R13.reuse ;  /* 0x000000014848d824 */ /* 0x100fe200078e0a0d */
[C---:B------:R-:W-:Y:S01]  /*1970*/  ISETP.GT.U32.AND P5, PT, R13.reuse, R60, PT ;  /* 0x0000003c0d00720c */ /* 0x040fe20003fa4070 */
[--C-:B------:R-:W-:Y:S01]  /*1980*/  @!P0 IMAD.IADD R66, R66, 0x1, -R13.reuse ;  /* 0x0000000142428824 */ /* 0x100fe200078e0a0d */
[----:B------:R-:W-:Y:S01]  /*1990*/  ISETP.GT.U32.AND P0, PT, R14, R15, PT ;  /* 0x0000000f0e00720c */ /* 0x000fe20003f04070 */
[--C-:B------:R-:W-:Y:S01]  /*19a0*/  @!P6 IMAD.IADD R58, R58, 0x1, -R13.reuse ;  /* 0x000000013a3ae824 */ /* 0x100fe200078e0a0d */
[----:B------:R-:W-:Y:S01]  /*19b0*/  ISETP.GT.U32.AND P6, PT, R13, R78, PT ;  /* 0x0000004e0d00720c */ /* 0x000fe20003fc4070 */
[--C-:B------:R-:W-:Y:S01]  /*19c0*/  @!P1 IMAD.IADD R74, R74, 0x1, -R13.reuse ;  /* 0x000000014a4a9824 */ /* 0x100fe200078e0a0d */
[----:B------:R-:W-:Y:S01]  /*19d0*/  ISETP.GE.AND P1, PT, R136, RZ, PT ;  /* 0x000000ff8800720c */ /* 0x000fe20003f26270 */
[--C-:B------:R-:W-:Y:S01]  /*19e0*/  @!P4 IMAD.IADD R70, R70, 0x1, -R13.reuse ;  /* 0x000000014646c824 */ /* 0x100fe200078e0a0d */
[----:B------:R-:W-:Y:S01]  /*19f0*/  ISETP.GE.AND P4, PT, R133, RZ, PT ;  /* 0x000000ff8500720c */ /* 0x000fe20003f86270 */
[--C-:B------:R-:W-:Y:S01]  /*1a00*/  @!P2 IMAD.IADD R64, R64, 0x1, -R13.reuse ;  /* 0x000000014040a824 */ /* 0x100fe200078e0a0d */
[----:B------:R-:W-:Y:S01]  /*1a10*/  ISETP.GT.U32.AND P2, PT, R13, R76, PT ;  /* 0x0000004c0d00720c */ /* 0x000fe20003f44070 */
[--C-:B------:R-:W-:Y:S01]  /*1a20*/  @!P3 IMAD.IADD R68, R68, 0x1, -R13.reuse ;  /* 0x000000014444b824 */ /* 0x100fe200078e0a0d */
[----:B------:R-:W-:Y:S01]  /*1a30*/  ISETP.GE.AND P3, PT, R7, RZ, PT ;  /* 0x000000ff0700720c */ /* 0x000fe20003f66270 */
[--C-:B------:R-:W-:Y:S01]  /*1a40*/  @!P5 IMAD.IADD R60, R60, 0x1, -R13.reuse ;  /* 0x000000013c3cd824 */ /* 0x100fe200078e0a0d */
[----:B------:R-:W-:Y:S01]  /*1a50*/  ISETP.GT.U32.AND P5, PT, R13, R72, PT ;  /* 0x000000480d00720c */ /* 0x000fe20003fa4070 */
[----:B------:R-:W-:Y:S01]  /*1a60*/  @!P0 IMAD.IADD R15, R15, 0x1, -R14 ;  /* 0x000000010f0f8824 */ /* 0x000fe200078e0a0e */
[----:B------:R-:W-:Y:S01]  /*1a70*/  ISETP.GE.AND P0, PT, R140, RZ, PT ;  /* 0x000000ff8c00720c */ /* 0x000fe20003f06270 */
[----:B------:R-:W-:Y:S01]  /*1a80*/  IMAD.MOV.U32 R14, RZ, RZ, R20 ;  /* 0x000000ffff0e7224 */ /* 0x000fe200078e0014 */
[C---:B------:R-:W-:Y:S01]  /*1a90*/  LOP3.LUT R21, R9.reuse, 0x10, RZ, 0xc0, !PT ;  /* 0x0000001009157812 */ /* 0x040fe200078ec0ff */
[----:B------:R-:W-:Y:S01]  /*1aa0*/  IMAD.SHL.U32 R23, R9, 0x20, RZ ;  /* 0x0000002009177824 */ /* 0x000fe200078e00ff */
[----:B------:R-:W-:Y:S01]  /*1ab0*/  SGXT R11, R11, 0x1 ;  /* 0x000000010b0b781a */ /* 0x000fe20000000200 */
[----:B------:R-:W-:Y:S01]  /*1ac0*/  @!P1 IMAD.MOV R14, RZ, RZ, -R14 ;  /* 0x000000ffff0e9224 */ /* 0x000fe200078e0a0e */
[----:B------:R-:W-:Y:S01]  /*1ad0*/  ISETP.GE.AND P1, PT, R6, RZ, PT ;  /* 0x000000ff0600720c */ /* 0x000fe20003f26270 */
[----:B------:R-:W-:Y:S01]  /*1ae0*/  @!P4 IMAD.MOV R18, RZ, RZ, -R18 ;  /* 0x000000ffff12c224 */ /* 0x000fe200078e0a12 */
[----:B------:R-:W-:Y:S01]  /*1af0*/  ISETP.GE.AND P4, PT, R146, RZ, PT ;  /* 0x000000ff9200720c */ /* 0x000fe20003f86270 */
[--C-:B------:R-:W-:Y:S01]  /*1b00*/  @!P2 IMAD.IADD R76, R76, 0x1, -R13.reuse ;  /* 0x000000014c4ca824 */ /* 0x100fe200078e0a0d */
[----:B------:R-:W-:Y:S01]  /*1b10*/  ISETP.GE.AND P2, PT, R142, RZ, PT ;  /* 0x000000ff8e00720c */ /* 0x000fe20003f46270 */
[----:B------:R-:W-:Y:S01]  /*1b20*/  @!P3 IMAD.MOV R16, RZ, RZ, -R16 ;  /* 0x000000ffff10b224 */ /* 0x000fe200078e0a10 */
[----:B------:R-:W-:Y:S01]  /*1b30*/  ISETP.GE.AND P3, PT, R145, RZ, PT ;  /* 0x000000ff9100720c */ /* 0x000fe20003f66270 */
[--C-:B------:R-:W-:Y:S01]  /*1b40*/  @!P5 IMAD.IADD R72, R72, 0x1, -R13.reuse ;  /* 0x000000014848d824 */ /* 0x100fe200078e0a0d */
[----:B------:R-:W-:Y:S01]  /*1b50*/  ISETP.GE.AND P5, PT, R143, RZ, PT ;  /* 0x000000ff8f00720c */ /* 0x000fe20003fa6270 */
[----:B------:R-:W-:Y:S01]  /*1b60*/  @!P0 IMAD.MOV R22, RZ, RZ, -R22 ;  /* 0x000000ffff168224 */ /* 0x000fe200078e0a16 */
[----:B------:R-:W-:Y:S01]  /*1b70*/  ISETP.GE.AND P0, PT, R147, RZ, PT ;  /* 0x000000ff9300720c */ /* 0x000fe20003f06270 */
[----:B------:R-:W-:Y:S01]  /*1b80*/  IMAD.SHL.U32 R19, R9, 0x8, RZ ;  /* 0x0000000809137824 */ /* 0x000fe200078e00ff */
[----:B------:R-:W-:Y:S01]  /*1b90*/  LOP3.LUT R11, R11, 0x90, RZ, 0xc0, !PT ;  /* 0x000000900b0b7812 */ /* 0x000fe200078ec0ff */
[----:B------:R-:W-:Y:S01]  /*1ba0*/  @!P1 IMAD.MOV R32, RZ, RZ, -R32 ;  /* 0x000000ffff209224 */ /* 0x000fe200078e0a20 */
[----:B------:R-:W-:Y:S01]  /*1bb0*/  ISETP.GE.AND P1, PT, R152, RZ, PT ;  /* 0x000000ff9800720c */ /* 0x000fe20003f26270 */
        /* <DEDUP_REMOVED lines=24> */
[----:B------:R-:W-:Y:S01]  /*1d40*/  VIADD R82, R9, UR4 ;  /* 0x0000000409527c36 */ /* 0x000fe20008000000 */
        /* <DEDUP_REMOVED lines=13> */
[----:B------:R-:W-:Y:S01]  /*1e20*/  @!P6 IMAD.IADD R78, R78, 0x1, -R13 ;  /* 0x000000014e4ee824 */ /* 0x000fe200078e0a0d */
[----:B------:R-:W-:Y:S01]  /*1e30*/  ISETP.GE.AND P6, PT, R8, RZ, PT ;  /* 0x000000ff0800720c */ /* 0x000fe20003fc6270 */
[----:B------:R-:W-:Y:S01]  /*1e40*/  @!P1 IMAD.MOV R70, RZ, RZ, -R70 ;  /* 0x000000ffff469224 */ /* 0x000fe200078e0a46 */
[----:B------:R-:W-:Y:S01]  /*1e50*/  ISETP.NE.AND P1, PT, R53, RZ, PT ;  /* 0x000000ff3500720c */ /* 0x000fe20003f25270 */
[----:B------:R-:W-:Y:S01]  /*1e60*/  @!P4 IMAD.MOV R68, RZ, RZ, -R68 ;  /* 0x000000ffff44c224 */ /* 0x000fe200078e0a44 */
[----:B------:R-:W-:Y:S01]  /*1e70*/  ISETP.GE.AND P4, PT, R2, RZ, PT ;  /* 0x000000ff0200720c */ /* 0x000fe20003f86270 */
[----:B------:R-:W-:Y:S01]  /*1e80*/  @!P2 IMAD.MOV R62, RZ, RZ, -R62 ;  /* 0x000000ffff3ea224 */ /* 0x000fe200078e0a3e */
[----:B------:R-:W-:Y:S01]  /*1e90*/  LOP3.LUT R53, RZ, R53, RZ, 0x33, !PT ;  /* 0x00000035ff357212 */ /* 0x000fe200078e33ff */
[----:B------:R-:W-:Y:S01]  /*1ea0*/  @!P3 IMAD.MOV R66, RZ, RZ, -R66 ;  /* 0x000000ffff42b224 */ /* 0x000fe200078e0a42 */
[----:B------:R-:W-:Y:S01]  /*1eb0*/  ISETP.GE.AND P2, PT, R164, RZ, PT ;  /* 0x000000ffa400720c */ /* 0x000fe20003f46270 */
[----:B------:R-:W-:Y:S01]  /*1ec0*/  @!P5 IMAD.MOV R64, RZ, RZ, -R64 ;  /* 0x000000ffff40d224 */ /* 0x000fe200078e0a40 */
[----:B------:R-:W-:Y:S01]  /*1ed0*/  SEL R20, R53, R18, !P1 ;  /* 0x0000001235147207 */ /* 0x000fe20004800000 */
[----:B------:R-:W-:Y:S01]  /*1ee0*/  IMAD R84, R21, 0x40, R84 ;  /* 0x0000004015547824 */ /* 0x000fe200078e0254 */
[----:B------:R-:W-:Y:S01]  /*1ef0*/  ISETP.GE.AND P3, PT, R3, RZ, PT ;  /* 0x000000ff0300720c */ /* 0x000fe20003f66270 */
[----:B------:R-:W-:Y:S01]  /*1f00*/  @!P0 IMAD.MOV R60, RZ, RZ, -R60 ;  /* 0x000000ffff3c8224 */ /* 0x000fe200078e0a3c */
[----:B------:R-:W-:Y:S01]  /*1f10*/  SEL R16, R53, R16, !P1 ;  /* 0x0000001035107207 */ /* 0x000fe20004800000 */
[----:B------:R-:W-:Y:S01]  /*1f20*/  IMAD R25, R20, UR8, RZ ;  /* 0x0000000814197c24 */ /* 0x000fe2000f8e02ff */
[----:B------:R-:W-:Y:S01]  /*1f30*/  LOP3.LUT R12, R19, 0x10, R10, 0x78, !PT ;  /* 0x00000010130c7812 */ /* 0x000fe200078e780a */
[----:B------:R-:W-:Y:S01]  /*1f40*/  IMAD R19, R21, 0x10, R82 ;  /* 0x0000001015137824 */ /* 0x000fe200078e0252 */
[----:B------:R-:W-:Y:S01]  /*1f50*/  ISETP.GE.AND P5, PT, R165, RZ, PT ;  /* 0x000000ffa500720c */ /* 0x000fe20003fa6270 */
[----:B------:R-:W-:Y:S01]  /*1f60*/  IMAD R16, R16, UR8, RZ ;  /* 0x0000000810107c24 */ /* 0x000fe2000f8e02ff */
[----:B------:R-:W-:Y:S01]  /*1f70*/  SEL R21, R53, R14, !P1 ;  /* 0x0000000e35157207 */ /* 0x000fe20004800000 */
[----:B0-----:R-:W-:Y:S01]  /*1f80*/  IMAD R18, R27, R29, RZ ;  /* 0x0000001d1b127224 */ /* 0x001fe200078e02ff */
[----:B------:R-:W-:Y:S01]  /*1f90*/  SEL R28, R53, R28, !P1 ;  /* 0x0000001c351c7207 */ /* 0x000fe20004800000 */
[----:B------:R-:W-:Y:S01]  /*1fa0*/  @!P4 IMAD.MOV R80, RZ, RZ, -R80 ;  /* 0x000000ffff50c224 */ /* 0x000fe200078e0a50 */
[----:B------:R-:W-:Y:S01]  /*1fb0*/  ISETP.GE.AND P0, PT, R163, RZ, PT ;  /* 0x000000ffa300720c */ /* 0x000fe20003f06270 */
[----:B------:R-:W-:Y:S01]  /*1fc0*/  IMAD R27, R21, UR8, RZ ;  /* 0x00000008151b7c24 */ /* 0x000fe2000f8e02ff */
[C---:B------:R-:W-:Y:S01]  /*1fd0*/  SEL R22, R53.reuse, R22, !P1 ;  /* 0x0000001635167207 */ /* 0x040fe20004800000 */
[----:B------:R-:W-:Y:S01]  /*1fe0*/  @!P2 IMAD.MOV R74, RZ, RZ, -R74 ;  /* 0x000000ffff4aa224 */ /* 0x000fe200078e0a4a */
[C---:B------:R-:W-:Y:S01]  /*1ff0*/  SEL R24, R53.reuse, R24, !P1 ;  /* 0x0000001835187207 */ /* 0x040fe20004800000 */
[----:B------:R-:W-:Y:S01]  /*2000*/  IMAD R28, R28, UR8, RZ ;  /* 0x000000081c1c7c24 */ /* 0x000fe2000f8e02ff */
[C---:B------:R-:W-:Y:S01]  /*2010*/  SEL R26, R53.reuse, R26, !P1 ;  /* 0x0000001a351a7207 */ /* 0x040fe20004800000 */
[----:B------:R-:W-:Y:S01]  /*2020*/  IMAD R31, R22, UR8, RZ ;  /* 0x00000008161f7c24 */ /* 0x000fe2000f8e02ff */
[C---:B------:R-:W-:Y:S01]  /*2030*/  SEL R30, R53.reuse, R30, !P1 ;  /* 0x0000001e351e7207 */ /* 0x040fe20004800000 */
[----:B------:R-:W-:Y:S01]  /*2040*/  IMAD R125, R24, UR8, RZ ;  /* 0x00000008187d7c24 */ /* 0x000fe2000f8e02ff */
[----:B------:R-:W-:Y:S01]  /*2050*/  SEL R38, R53, R38, !P1 ;  /* 0x0000002635267207 */ /* 0x000fe20004800000 */
[----:B------:R-:W-:Y:S01]  /*2060*/  IMAD R122, R26, UR8, RZ ;  /* 0x000000081a7a7c24 */ /* 0x000fe2000f8e02ff */
[----:B------:R-:W-:Y:S01]  /*2070*/  LEA R21, P4, R25, UR10, 0x1 ;  /* 0x0000000a19157c11 */ /* 0x000fe2000f8808ff */
[----:B------:R-:W-:Y:S01]  /*2080*/  @!P3 IMAD.MOV R78, RZ, RZ, -R78 ;  /* 0x000000ffff4eb224 */ /* 0x000fe200078e0a4e */
[C---:B------:R-:W-:Y:S01]  /*2090*/  SEL R32, R53.reuse, R32, !P1 ;  /* 0x0000002035207207 */ /* 0x040fe20004800000 */
[----:B------:R-:W-:Y:S01]  /*20a0*/  @!P5 IMAD.MOV R76, RZ, RZ, -R76 ;  /* 0x000000ffff4cd224 */ /* 0x000fe200078e0a4c */
[C---:B------:R-:W-:Y:S01]  /*20b0*/  SEL R34, R53.reuse, R34, !P1 ;  /* 0x0000002235227207 */ /* 0x040fe20004800000 */
[----:B------:R-:W-:Y:S01]  /*20c0*/  @!P6 IMAD.MOV R15, RZ, RZ, -R15 ;  /* 0x000000ffff0fe224 */ /* 0x000fe200078e0a0f */
[----:B------:R-:W-:Y:S01]  /*20d0*/  SEL R36, R53, R36, !P1 ;  /* 0x0000002435247207 */ /* 0x000fe20004800000 */
[----:B------:R-:W-:Y:S01]  /*20e0*/  IMAD R30, R30, UR8, RZ ;  /* 0x000000081e1e7c24 */ /* 0x000fe2000f8e02ff */
[----:B------:R-:W-:Y:S01]  /*20f0*/  LEA R20, P2, R16, UR10, 0x1 ;  /* 0x0000000a10147c11 */ /* 0x000fe2000f8408ff */
[----:B------:R-:W-:Y:S01]  /*2100*/  IMAD R38, R38, UR8, RZ ;  /* 0x0000000826267c24 */ /* 0x000fe2000f8e02ff */
[----:B------:R-:W-:Y:S01]  /*2110*/  LEA.HI.X.SX32 R25, R25, UR11, 0x1, P4 ;  /* 0x0000000b19197c11 */ /* 0x000fe2000a0f0eff */
[----:B------:R-:W-:Y:S01]  /*2120*/  IMAD R32, R32, UR8, RZ ;  /* 0x0000000820207c24 */ /* 0x000fe2000f8e02ff */
[----:B------:R-:W-:Y:S01]  /*2130*/  SEL R48, R53, R48, !P1 ;  /* 0x0000003035307207 */ /* 0x000fe20004800000 */
[----:B------:R-:W-:Y:S01]  /*2140*/  IMAD R34, R34, UR8, RZ ;  /* 0x0000000822227c24 */ /* 0x000fe2000f8e02ff */
[----:B------:R-:W-:Y:S01]  /*2150*/  LEA R22, P3, R27, UR10, 0x1 ;  /* 0x0000000a1b167c11 */ /* 0x000fe2000f8608ff */
[----:B------:R-:W-:Y:S01]  /*2160*/  IMAD R36, R36, UR8, RZ ;  /* 0x0000000824247c24 */ /* 0x000fe2000f8e02ff */
[----:B------:R-:W-:Y:S01]  /*2170*/  LEA.HI.X.SX32 R24, R16, UR11, 0x1, P2 ;  /* 0x0000000b10187c11 */ /* 0x000fe200090f0eff */
[----:B------:R-:W-:Y:S01]  /*2180*/  @!P0 IMAD.MOV R72, RZ, RZ, -R72 ;  /* 0x000000ffff488224 */ /* 0x000fe200078e0a48 */
[----:B------:R-:W-:Y:S01]  /*2190*/  LEA R120, P4, R28, UR10, 0x1 ;  /* 0x0000000a1c787c11 */ /* 0x000fe2000f8808ff */
[----:B------:R-:W-:Y:S01]  /*21a0*/  IMAD R48, R48, UR8, RZ ;  /* 0x0000000830307c24 */ /* 0x000fe2000f8e02ff */
[----:B------:R-:W-:Y:S01]  /*21b0*/  SEL R40, R53, R40, !P1 ;  /* 0x0000002835287207 */ /* 0x000fe20004800000 */
[----:B--2---:R-:W-:Y:S01]  /*21c0*/  IMAD.SHL.U32 R16, R81, 0x10, RZ ;  /* 0x0000001051107824 */ /* 0x004fe200078e00ff */
[----:B------:R-:W-:-:S02]  /*21d0*/  SEL R42, R53, R42, !P1 ;  /* 0x0000002a352a7207 */ /* 0x000fc40004800000 */
[C---:B------:R-:W-:Y:S01]  /*21e0*/  SEL R44, R53.reuse, R44, !P1 ;  /* 0x0000002c352c7207 */ /* 0x040fe20004800000 */
[----:B------:R-:W-:Y:S01]  /*21f0*/  IMAD R40, R40, UR8, RZ ;  /* 0x0000000828287c24 */ /* 0x000fe2000f8e02ff */
[----:B------:R-:W-:Y:S01]  /*2200*/  SEL R46, R53, R46, !P1 ;  /* 0x0000002e352e7207 */ /* 0x000fe20004800000 */
[----:B------:R-:W-:Y:S01]  /*2210*/  IMAD R42, R42, UR8, RZ ;  /* 0x000000082a2a7c24 */ /* 0x000fe2000f8e02ff */
[----:B------:R-:W-:Y:S01]  /*2220*/  LEA R23, P6, R31, UR10, 0x1 ;  /* 0x0000000a1f177c11 */ /* 0x000fe2000f8c08ff */
[----:B------:R-:W-:Y:S01]  /*2230*/  IMAD R44, R44, UR8, RZ ;  /* 0x000000082c2c7c24 */ /* 0x000fe2000f8e02ff */
[----:B------:R-:W-:Y:S01]  /*2240*/  LEA R124, P5, R125, UR10, 0x1 ;  /* 0x0000000a7d7c7c11 */ /* 0x000fe2000f8a08ff */
[----:B------:R-:W-:Y:S01]  /*2250*/  IMAD R46, R46, UR8, RZ ;  /* 0x000000082e2e7c24 */ /* 0x000fe2000f8e02ff */
[----:B------:R-:W-:Y:S02]  /*2260*/  LEA R123, P2, R122, UR10, 0x1 ;  /* 0x0000000a7a7b7c11 */ /* 0x000fe4000f8408ff */
[----:B------:R-:W-:-:S02]  /*2270*/  LEA.HI.X.SX32 R26, R27, UR11, 0x1, P3 ;  /* 0x0000000b1b1a7c11 */ /* 0x000fc400098f0eff */
[----:B------:R-:W-:Y:S02]  /*2280*/  LEA.HI.X.SX32 R121, R28, UR11, 0x1, P4 ;  /* 0x0000000b1c797c11 */ /* 0x000fe4000a0f0eff */
[----:B------:R-:W-:Y:S02]  /*2290*/  SEL R60, R53, R60, !P1 ;  /* 0x0000003c353c7207 */ /* 0x000fe40004800000 */
[----:B------:R-:W-:Y:S02]  /*22a0*/  LEA R119, P3, R30, UR10, 0x1 ;  /* 0x0000000a1e777c11 */ /* 0x000fe4000f8608ff */
[----:B------:R-:W-:Y:S01]  /*22b0*/  LEA.HI.X.SX32 R27, R31, UR11, 0x1, P6 ;  /* 0x0000000b1f1b7c11 */ /* 0x000fe2000b0f0eff */
[----:B------:R-:W-:Y:S01]  /*22c0*/  IMAD R60, R60, UR8, RZ ;  /* 0x000000083c3c7c24 */ /* 0x000fe2000f8e02ff */
[----:B------:R-:W-:Y:S02]  /*22d0*/  LEA.HI.X.SX32 R125, R125, UR11, 0x1, P5 ;  /* 0x0000000b7d7d7c11 */ /* 0x000fe4000a8f0eff */
[----:B------:R-:W-:-:S02]  /*22e0*/  LEA.HI.X.SX32 R122, R122, UR11, 0x1, P2 ;  /* 0x0000000b7a7a7c11 */ /* 0x000fc400090f0eff */
[----:B------:R-:W-:Y:S02]  /*22f0*/  LEA R110, P4, R38, UR10, 0x1 ;  /* 0x0000000a266e7c11 */ /* 0x000fe4000f8808ff */
[C---:B------:R-:W-:Y:S02]  /*2300*/  SEL R50, R53.reuse, R50, !P1 ;  /* 0x0000003235327207 */ /* 0x040fe40004800000 */
[C---:B------:R-:W-:Y:S02]  /*2310*/  SEL R54, R53.reuse, R54, !P1 ;  /* 0x0000003635367207 */ /* 0x040fe40004800000 */
        /* <DEDUP_REMOVED lines=8> */
[----:B------:R-:W-:-:S02]  /*23a0*/  LEA R113, P2, R36, UR10, 0x1 ;  /* 0x0000000a24717c11 */ /* 0x000fc4000f8408ff */
[----:B------:R-:W-:Y:S02]  /*23b0*/  ISETP.NE.AND P0, PT, R52, RZ, PT ;  /* 0x000000ff3400720c */ /* 0x000fe40003f05270 */
[C---:B------:R-:W-:Y:S02]  /*23c0*/  SEL R62, R53.reuse, R62, !P1 ;  /* 0x0000003e353e7207 */ /* 0x040fe40004800000 */
[C---:B------:R-:W-:Y:S02]  /*23d0*/  SEL R64, R53.reuse, R64, !P1 ;  /* 0x0000004035407207 */ /* 0x040fe40004800000 */
[C---:B------:R-:W-:Y:S01]  /*23e0*/  SEL R66, R53.reuse, R66, !P1 ;  /* 0x0000004235427207 */ /* 0x040fe20004800000 */
[----:B------:R-:W-:Y:S01]  /*23f0*/  IMAD R62, R62, UR8, RZ ;  /* 0x000000083e3e7c24 */ /* 0x000fe2000f8e02ff */
        /* <DEDUP_REMOVED lines=12> */
[----:B------:R-:W-:Y:S01]  /*24c0*/  LEA.HI.X.SX32 R118, R30, UR11, 0x1, P3 ;  /* 0x0000000b1e767c11 */ /* 0x000fe200098f0eff */
[----:B------:R-:W-:Y:S01]  /*24d0*/  IMAD R97, R76, UR8, RZ ;  /* 0x000000084c617c24 */ /* 0x000fe2000f8e02ff */
[----:B------:R-:W-:Y:S01]  /*24e0*/  LEA.HI.X.SX32 R111, R38, UR11, 0x1, P4 ;  /* 0x0000000b266f7c11 */ /* 0x000fe2000a0f0eff */
[----:B------:R-:W-:Y:S01]  /*24f0*/  IMAD R101, R78, UR8, RZ ;  /* 0x000000084e657c24 */ /* 0x000fe2000f8e02ff */
[----:B------:R-:W-:-:S02]  /*2500*/  SEL R53, R53, R80, !P1 ;  /* 0x0000005035357207 */ /* 0x000fc40004800000 */
[----:B------:R-:W-:Y:S02]  /*2510*/  LEA.HI.X.SX32 R116, R32, UR11, 0x1, P6 ;  /* 0x0000000b20747c11 */ /* 0x000fe4000b0f0eff */
[----:B------:R-:W-:Y:S01]  /*2520*/  LEA.HI.X.SX32 R114, R34, UR11, 0x1, P5 ;  /* 0x0000000b22727c11 */ /* 0x000fe2000a8f0eff */
[----:B------:R-:W-:Y:S01]  /*2530*/  IMAD R53, R53, UR8, RZ ;  /* 0x0000000835357c24 */ /* 0x000fe2000f8e02ff */
[----:B------:R-:W-:Y:S01]  /*2540*/  LEA.HI.X.SX32 R112, R36, UR11, 0x1, P2 ;  /* 0x0000000b24707c11 */ /* 0x000fe200090f0eff */
[----:B------:R-:W-:Y:S01]  /*2550*/  ULDC UR8, c[0x0][0x234] ;  /* 0x00008d0000087ab9 */ /* 0x000fe20000000800 */
[----:B------:R-:W-:Y:S02]  /*2560*/  LEA R30, P4, R48, UR10, 0x1 ;  /* 0x0000000a301e7c11 */ /* 0x000fe4000f8808ff */
[----:B------:R-:W-:Y:S02]  /*2570*/  LEA R108, P3, R40, UR10, 0x1 ;  /* 0x0000000a286c7c11 */ /* 0x000fe4000f8608ff */
[----:B------:R-:W-:-:S02]  /*2580*/  LEA R106, P6, R42, UR10, 0x1 ;  /* 0x0000000a2a6a7c11 */ /* 0x000fc4000f8c08ff */
[----:B------:R-:W-:Y:S02]  /*2590*/  LEA R104, P5, R44, UR10, 0x1 ;  /* 0x0000000a2c687c11 */ /* 0x000fe4000f8a08ff */
[----:B------:R-:W-:Y:S02]  /*25a0*/  LEA R80, P2, R46, UR10, 0x1 ;  /* 0x0000000a2e507c11 */ /* 0x000fe4000f8408ff */
[----:B------:R-:W-:Y:S02]  /*25b0*/  LEA.HI.X.SX32 R31, R48, UR11, 0x1, P4 ;  /* 0x0000000b301f7c11 */ /* 0x000fe4000a0f0eff */
[----:B------:R-:W-:Y:S02]  /*25c0*/  CS2R R48, SRZ ;  /* 0x0000000000307805 */ /* 0x000fe4000001ff00 */
[----:B------:R-:W-:Y:S02]  /*25d0*/  LEA.HI.X.SX32 R109, R40, UR11, 0x1, P3 ;  /* 0x0000000b286d7c11 */ /* 0x000fe400098f0eff */
[----:B------:R-:W-:-:S02]  /*25e0*/  CS2R R40, SRZ ;  /* 0x0000000000287805 */ /* 0x000fc4000001ff00 */
[----:B------:R-:W-:Y:S02]  /*25f0*/  LEA.HI.X.SX32 R107, R42, UR11, 0x1, P6 ;  /* 0x0000000b2a6b7c11 */ /* 0x000fe4000b0f0eff */
[----:B------:R-:W-:Y:S02]  /*2600*/  CS2R R42, SRZ ;  /* 0x00000000002a7805 */ /* 0x000fe4000001ff00 */
[----:B------:R-:W-:Y:S02]  /*2610*/  LEA.HI.X.SX32 R105, R44, UR11, 0x1, P5 ;  /* 0x0000000b2c697c11 */ /* 0x000fe4000a8f0eff */
[----:B------:R-:W-:Y:S02]  /*2620*/  CS2R R44, SRZ ;  /* 0x00000000002c7805 */ /* 0x000fe4000001ff00 */
[----:B------:R-:W-:Y:S02]  /*2630*/  LEA.HI.X.SX32 R86, R46, UR11, 0x1, P2 ;  /* 0x0000000b2e567c11 */ /* 0x000fe400090f0eff */
[----:B------:R-:W-:-:S02]  /*2640*/  CS2R R46, SRZ ;  /* 0x00000000002e7805 */ /* 0x000fc4000001ff00 */
[----:B------:R-:W-:Y:S02]  /*2650*/  LEA R74, P4, R60, UR10, 0x1 ;  /* 0x0000000a3c4a7c11 */ /* 0x000fe4000f8808ff */
[----:B------:R-:W-:Y:S02]  /*2660*/  LEA R34, P3, R50, UR10, 0x1 ;  /* 0x0000000a32227c11 */ /* 0x000fe4000f8608ff */
[----:B------:R-:W-:Y:S02]  /*2670*/  LEA R36, P6, R54, UR10, 0x1 ;  /* 0x0000000a36247c11 */ /* 0x000fe4000f8c08ff */
[----:B------:R-:W-:Y:S02]  /*2680*/  LEA R32, P5, R56, UR10, 0x1 ;  /* 0x0000000a38207c11 */ /* 0x000fe4000f8a08ff */
[----:B------:R-:W-:Y:S02]  /*2690*/  LEA R38, P2, R58, UR10, 0x1 ;  /* 0x0000000a3a267c11 */ /* 0x000fe4000f8408ff */
[----:B------:R-:W-:Y:S01]  /*26a0*/  LOP3.LUT R10, R11, 0x7e, R10, 0x78, !PT ;  /* 0x0000007e0b0a7812 */ /* 0x000fe200078e780a */
[----:B------:R-:W-:Y:S01]  /*26b0*/  IMAD.IADD R11, R12, 0x1, R19 ;  /* 0x000000010c0b7824 */ /* 0x000fe200078e0213 */
[----:B------:R-:W-:Y:S01]  /*26c0*/  LEA.HI.X.SX32 R75, R60, UR11, 0x1, P4 ;  /* 0x0000000b3c4b7c11 */ /* 0x000fe2000a0f0eff */
[----:B------:R-:W-:Y:S01]  /*26d0*/  IMAD R19, R132, R29, RZ ;  /* 0x0000001d84137224 */ /* 0x000fe200078e02ff */
[----:B------:R-:W-:-:S02]  /*26e0*/  LEA.HI.X.SX32 R35, R50, UR11, 0x1, P3 ;  /* 0x0000000b32237c11 */ /* 0x000fc400098f0eff */
[----:B------:R-:W-:Y:S02]  /*26f0*/  CS2R R60, SRZ ;  /* 0x00000000003c7805 */ /* 0x000fe4000001ff00 */
[----:B------:R-:W-:Y:S02]  /*2700*/  LEA.HI.X.SX32 R37, R54, UR11, 0x1, P6 ;  /* 0x0000000b36257c11 */ /* 0x000fe4000b0f0eff */
[----:B------:R-:W-:Y:S02]  /*2710*/  CS2R R54, SRZ ;  /* 0x0000000000367805 */ /* 0x000fe4000001ff00 */
[----:B------:R-:W-:Y:S02]  /*2720*/  LEA.HI.X.SX32 R33, R56, UR11, 0x1, P5 ;  /* 0x0000000b38217c11 */ /* 0x000fe4000a8f0eff */
[----:B------:R-:W-:Y:S02]  /*2730*/  CS2R R56, SRZ ;  /* 0x0000000000387805 */ /* 0x000fe4000001ff00 */
[----:B------:R-:W-:-:S02]  /*2740*/  LEA.HI.X.SX32 R39, R58, UR11, 0x1, P2 ;  /* 0x0000000b3a277c11 */ /* 0x000fc400090f0eff */
[----:B------:R-:W-:Y:S02]  /*2750*/  CS2R R58, SRZ ;  /* 0x00000000003a7805 */ /* 0x000fe4000001ff00 */
[----:B------:R-:W-:Y:S02]  /*2760*/  LEA R92, P4, R70, UR10, 0x1 ;  /* 0x0000000a465c7c11 */ /* 0x000fe4000f8808ff */
[----:B------:R-:W-:Y:S02]  /*2770*/  CS2R R50, SRZ ;  /* 0x0000000000327805 */ /* 0x000fe4000001ff00 */
[----:B------:R-:W-:Y:S02]  /*2780*/  @!P0 LOP3.LUT R15, RZ, R52, RZ, 0x33, !PT ;  /* 0x00000034ff0f8212 */ /* 0x000fe400078e33ff */
[----:B------:R-:W-:Y:S02]  /*2790*/  LEA R76, P3, R62, UR10, 0x1 ;  /* 0x0000000a3e4c7c11 */ /* 0x000fe4000f8608ff */
[----:B------:R-:W-:Y:S01]  /*27a0*/  LEA R72, P6, R64, UR10, 0x1 ;  /* 0x0000000a40487c11 */ /* 0x000fe2000f8c08ff */
[----:B------:R-:W-:Y:S01]  /*27b0*/  IMAD R102, R15, UR8, RZ ;  /* 0x000000080f667c24 */ /* 0x000fe2000f8e02ff */
[----:B------:R-:W-:Y:S01]  /*27c0*/  LEA R78, P5, R66, UR10, 0x1 ;  /* 0x0000000a424e7c11 */ /* 0x000fe2000f8a08ff */
[----:B------:R-:W-:Y:S01]  /*27d0*/  IMAD R15, R0, R81, RZ ;  /* 0x00000051000f7224 */ /* 0x000fe200078e02ff */
[----:B------:R-:W-:Y:S01]  /*27e0*/  LEA R90, P2, R68, UR10, 0x1 ;  /* 0x0000000a445a7c11 */ /* 0x000fe2000f8408ff */
[----:B------:R-:W-:Y:S01]  /*27f0*/  IMAD.WIDE R102, R102, 0x2, RZ ;  /* 0x0000000266667825 */ /* 0x000fe200078e02ff */
        /* <DEDUP_REMOVED lines=8> */
[----:B------:R-:W-:Y:S02]  /*2880*/  LEA.HI.X.SX32 R91, R68, UR11, 0x1, P2 ;  /* 0x0000000b445b7c11 */ /* 0x000fe400090f0eff */
[----:B------:R-:W-:Y:S02]  /*2890*/  CS2R R68, SRZ ;  /* 0x0000000000447805 */ /* 0x000fe4000001ff00 */
[----:B------:R-:W-:Y:S02]  /*28a0*/  LEA R98, P4, R53, UR10, 0x1 ;  /* 0x0000000a35627c11 */ /* 0x000fe4000f8808ff */
[----:B------:R-:W-:Y:S02]  /*28b0*/  LEA R13, P1, R18, UR12, 0x1 ;  /* 0x0000000c120d7c11 */ /* 0x000fe4000f8208ff */
[----:B------:R-:W-:-:S02]  /*28c0*/  LEA R14, P0, R19, UR12, 0x1 ;  /* 0x0000000c130e7c11 */ /* 0x000fc4000f8008ff */
[----:B------:R-:W-:Y:S02]  /*28d0*/  LEA R88, P3, R89, UR10, 0x1 ;  /* 0x0000000a59587c11 */ /* 0x000fe4000f8608ff */
[----:B------:R-:W-:Y:S02]  /*28e0*/  LEA R94, P6, R95, UR10, 0x1 ;  /* 0x0000000a5f5e7c11 */ /* 0x000fe4000f8c08ff */
[----:B------:R-:W-:Y:S02]  /*28f0*/  LEA R96, P5, R97, UR10, 0x1 ;  /* 0x0000000a61607c11 */ /* 0x000fe4000f8a08ff */
[----:B------:R-:W-:Y:S02]  /*2900*/  LEA R100, P2, R101, UR10, 0x1 ;  /* 0x0000000a65647c11 */ /* 0x000fe4000f8408ff */
[----:B------:R-:W-:Y:S02]  /*2910*/  LEA.HI.X.SX32 R99, R53, UR11, 0x1, P4 ;  /* 0x0000000b35637c11 */ /* 0x000fe4000a0f0eff */
[----:B------:R-:W-:-:S02]  /*2920*/  CS2R R52, SRZ ;  /* 0x0000000000347805 */ /* 0x000fc4000001ff00 */
[----:B------:R-:W-:Y:S02]  /*2930*/  IADD3 R12, R12, R84, R9 ;  /* 0x000000540c0c7210 */ /* 0x000fe40007ffe009 */
[----:B------:R-:W-:Y:S02]  /*2940*/  LEA.HI.X.SX32 R89, R89, UR11, 0x1, P3 ;  /* 0x0000000b59597c11 */ /* 0x000fe400098f0eff */
[----:B------:R-:W-:Y:S02]  /*2950*/  LEA.HI.X.SX32 R95, R95, UR11, 0x1, P6 ;  /* 0x0000000b5f5f7c11 */ /* 0x000fe4000b0f0eff */
[----:B------:R-:W-:Y:S02]  /*2960*/  LEA.HI.X.SX32 R97, R97, UR11, 0x1, P5 ;  /* 0x0000000b61617c11 */ /* 0x000fe4000a8f0eff */
[----:B------:R-:W-:Y:S02]  /*2970*/  LEA.HI.X.SX32 R101, R101, UR11, 0x1, P2 ;  /* 0x0000000b65657c11 */ /* 0x000fe400090f0eff */
[----:B------:R-:W-:-:S02]  /*2980*/  LEA.HI.X.SX32 R18, R18, UR13, 0x1, P1 ;  /* 0x0000000d12127c11 */ /* 0x000fc400088f0eff */
[----:B------:R-:W-:-:S07]  /*2990*/  LEA.HI.X.SX32 R19, R19, UR13, 0x1, P0 ;  /* 0x0000000d13137c11 */ /* 0x000fce00080f0eff */
.L_x_2:
[----:B------:R-:W-:Y:S02]  /*29a0*/  ISETP.GE.AND P0, PT, R132, UR5, PT ;  /* 0x0000000584007c0c */ /* 0x000fe4000bf06270 */
[----:B------:R-:W-:Y:S02]  /*29b0*/  IADD3 R28, P1, R102, R14, RZ ;  /* 0x0000000e661c7210 */ /* 0x000fe40007f3e0ff */
[----:B------:R-:W-:Y:S02]  /*29c0*/  LOP3.LUT R138, R132, 0x8, RZ, 0xfc, !PT ;  /* 0x00000008848a7812 */ /* 0x000fe400078efcff */
[----:B------:R-:W-:Y:S01]  /*29d0*/  PRMT R126, RZ, 0x7610, R126 ;  /* 0x00007610ff7e7816 */ /* 0x000fe2000000007e */
[----:B------:R-:W-:Y:S01]  /*29e0*/  IMAD.X R29, R103, 0x1, R19, P1 ;  /* 0x00000001671d7824 */ /* 0x000fe200008e0613 */
[----:B------:R-:W-:-:S05]  /*29f0*/  ISETP.GE.AND P1, PT, R138, UR5, PT ;  /* 0x000000058a007c0c */ /* 0x000fca000bf26270 */
[----:B------:R0:W2:Y:S01]  /*2a00*/  @!P0 LDG.E.U16 R126, desc[UR6][R28.64] ;  /* 0x000000061c7e8981 */ /* 0x0000a2000c1e1500 */
[----:B------:R-:W-:Y:S02]  /*2a10*/  PRMT R85, RZ, 0x7610, R85 ;  /* 0x00007610ff557816 */ /* 0x000fe40000000055 */
[----:B0-----:R-:W-:-:S05]  /*2a20*/  IADD3 R28, P0, R102, R13, RZ ;  /* 0x0000000d661c7210 */ /* 0x001fca0007f1e0ff */
[----:B------:R-:W-:Y:S01]  /*2a30*/  IMAD.X R29, R103, 0x1, R18, P0 ;  /* 0x00000001671d7824 */ /* 0x000fe200000e0612 */
[----:B------:R-:W-:-:S04]  /*2a40*/  ISETP.GE.AND P0, PT, R0, UR5, PT ;  /* 0x0000000500007c0c */ /* 0x000fc8000bf06270 */
[----:B------:R0:W3:Y:S01]  /*2a50*/  @!P1 LDG.E.U16 R85, desc[UR6][R28.64] ;  /* 0x000000061c559981 */ /* 0x0000e2000c1e1500 */
[----:B------:R-:W-:Y:S01]  /*2a60*/  PRMT R84, RZ, 0x7610, R84 ;  /* 0x00007610ff547816 */ /* 0x000fe20000000054 */
[----:B------:R-:W-:Y:S01]  /*2a70*/  BAR.SYNC.DEFER_BLOCKING 0x0 ;  /* 0x0000000000007b1d */ /* 0x000fe20000010000 */
[----:B------:R-:W-:Y:S01]  /*2a80*/  PRMT R83, RZ, 0x7610, R83 ;  /* 0x00007610ff537816 */ /* 0x000fe20000000053 */
[C---:B0-----:R-:W-:Y:S01]  /*2a90*/  IMAD.WIDE R28, R15.reuse, 0x2, R98 ;  /* 0x000000020f1c7825 */ /* 0x041fe200078e0262 */
[----:B------:R-:W-:Y:S02]  /*2aa0*/  PRMT R82, RZ, 0x7610, R82 ;  /* 0x00007610ff527816 */ /* 0x000fe40000000052 */
[----:B------:R-:W-:Y:S02]  /*2ab0*/  PRMT R81, RZ, 0x7610, R81 ;  /* 0x00007610ff517816 */ /* 0x000fe40000000051 */
[----:B------:R0:W4:Y:S02]  /*2ac0*/  @!P0 LDG.E.U16 R84, desc[UR6][R28.64] ;  /* 0x000000061c548981 */ /* 0x000124000c1e1500 */
[----:B0-----:R-:W-:-:S05]  /*2ad0*/  IMAD.WIDE R28, R15, 0x2, R100 ;  /* 0x000000020f1c7825 */ /* 0x001fca00078e0264 */
[----:B------:R0:W5:Y:S02]  /*2ae0*/  @!P0 LDG.E.U16 R83, desc[UR6][R28.64] ;  /* 0x000000061c538981 */ /* 0x000164000c1e1500 */
[----:B0-----:R-:W-:-:S05]  /*2af0*/  IMAD.WIDE R28, R15, 0x2, R96 ;  /* 0x000000020f1c7825 */ /* 0x001fca00078e0260 */
[----:B------:R0:W5:Y:S01]  /*2b00*/  @!P0 LDG.E.U16 R82, desc[UR6][R28.64] ;  /* 0x000000061c528981 */ /* 0x000162000c1e1500 */
[----:B------:R-:W-:Y:S01]  /*2b10*/  PRMT R87, RZ, 0x7610, R87 ;  /* 0x00007610ff577816 */ /* 0x000fe20000000057 */
[----:B0-----:R-:W-:-:S05]  /*2b20*/  IMAD.WIDE R28, R15, 0x2, R94 ;  /* 0x000000020f1c7825 */ /* 0x001fca00078e025e */
[----:B------:R0:W5:Y:S01]  /*2b30*/  @!P0 LDG.E.U16 R81, desc[UR6][R28.64] ;  /* 0x000000061c518981 */ /* 0x000162000c1e1500 */
[----:B------:R-:W-:Y:S01]  /*2b40*/  PRMT R131, RZ, 0x7610, R131 ;  /* 0x00007610ff837816 */ /* 0x000fe20000000083 */
[----:B0-----:R-:W-:-:S05]  /*2b50*/  IMAD.WIDE R28, R15, 0x2, R88 ;  /* 0x000000020f1c7825 */ /* 0x001fca00078e0258 */
[----:B------:R0:W5:Y:S01]  /*2b60*/  @!P0 LDG.E.U16 R87, desc[UR6][R28.64] ;  /* 0x000000061c578981 */ /* 0x000162000c1e1500 */
[----:B------:R-:W-:Y:S01]  /*2b70*/  PRMT R130, RZ, 0x7610, R130 ;  /* 0x00007610ff827816 */ /* 0x000fe20000000082 */
[----:B0-----:R-:W-:-:S05]  /*2b80*/  IMAD.WIDE R28, R15, 0x2, R92 ;  /* 0x000000020f1c7825 */ /* 0x001fca00078e025c */
[----:B------:R0:W5:Y:S02]  /*2b90*/  @!P0 LDG.E.U16 R131, desc[UR6][R28.64] ;  /* 0x000000061c838981 */ /* 0x000164000c1e1500 */
[----:B0-----:R-:W-:-:S05]  /*2ba0*/  IMAD.WIDE R28, R15, 0x2, R90 ;  /* 0x000000020f1c7825 */ /* 0x001fca00078e025a */
[----:B------:R0:W5:Y:S01]  /*2bb0*/  @!P0 LDG.E.U16 R130, desc[UR6][R28.64] ;  /* 0x000000061c828981 */ /* 0x000162000c1e1500 */
[----:B------:R-:W-:Y:S02]  /*2bc0*/  PRMT R129, RZ, 0x7610, R129 ;  /* 0x00007610ff817816 */ /* 0x000fe40000000081 */
[----:B------:R-:W-:Y:S01]  /*2bd0*/  PRMT R128, RZ, 0x7610, R128 ;  /* 0x00007610ff807816 */ /* 0x000fe20000000080 */
[----:B0-----:R-:W-:-:S05]  /*2be0*/  IMAD.WIDE R28, R15, 0x2, R78 ;  /* 0x000000020f1c7825 */ /* 0x001fca00078e024e */
[----:B------:R0:W5:Y:S01]  /*2bf0*/  @!P0 LDG.E.U16 R129, desc[UR6][R28.64] ;  /* 0x000000061c818981 */ /* 0x000162000c1e1500 */
[----:B------:R-:W-:Y:S01]  /*2c00*/  PRMT R127, RZ, 0x7610, R127 ;  /* 0x00007610ff7f7816 */ /* 0x000fe2000000007f */
[----:B0-----:R-:W-:-:S05]  /*2c10*/  IMAD.WIDE R28, R15, 0x2, R72 ;  /* 0x000000020f1c7825 */ /* 0x001fca00078e0248 */
[----:B------:R0:W5:Y:S02]  /*2c20*/  @!P0 LDG.E.U16 R128, desc[UR6][R28.64] ;  /* 0x000000061c808981 */ /* 0x000164000c1e1500 */
[----:B0-----:R-:W-:-:S05]  /*2c30*/  IMAD.WIDE R28, R15, 0x2, R76 ;  /* 0x000000020f1c7825 */ /* 0x001fca00078e024c */
[----:B------:R0:W5:Y:S02]  /*2c40*/  @!P0 LDG.E.U16 R127, desc[UR6][R28.64] ;  /* 0x000000061c7f8981 */ /* 0x000164000c1e1500 */
[----:B0-----:R-:W-:Y:S02]  /*2c50*/  IMAD.WIDE R28, R15, 0x2, R74 ;  /* 0x000000020f1c7825 */ /* 0x001fe400078e024a */
[----:B--2---:R0:W-:Y:S02]  /*2c60*/  STS.U16 [R10+UR4+0x2000], R126 ;  /* 0x0020007e0a007988 */ /* 0x0041e40008000404 */
[----:B0-----:R-:W-:-:S06]  /*2c70*/  PRMT R126, RZ, 0x7610, R126 ;  /* 0x00007610ff7e7816 */ /* 0x001fcc000000007e */
[----:B------:R0:W2:Y:S04]  /*2c80*/  @!P0 LDG.E.U16 R126, desc[UR6][R28.64] ;  /* 0x000000061c7e8981 */ /* 0x0000a8000c1e1500 */
[----:B---3--:R1:W-:Y:S01]  /*2c90*/  STS.U16 [R10+UR4+0x2100], R85 ;  /* 0x002100550a007988 */ /* 0x0083e20008000404 */
[----:B0-----:R-:W-:Y:S01]  /*2ca0*/  IMAD.WIDE R28, R15, 0x2, R38 ;  /* 0x000000020f1c7825 */ /* 0x001fe200078e0226 */
[----:B-1----:R-:W-:-:S06]  /*2cb0*/  PRMT R85, RZ, 0x7610, R85 ;  /* 0x00007610ff557816 */ /* 0x002fcc0000000055 */
[----:B------:R0:W3:Y:S02]  /*2cc0*/  @!P0 LDG.E.U16 R85, desc[UR6][R28.64] ;  /* 0x000000061c558981 */ /* 0x0000e4000c1e1500 */
[C---:B0-----:R-:W-:Y:S02]  /*2cd0*/  IMAD.WIDE R28, R15.reuse, 0x2, R32 ;  /* 0x000000020f1c7825 */ /* 0x041fe400078e0220 */
[----:B----4-:R0:W-:Y:S02]  /*2ce0*/  STS.U16 [R10+UR4], R84 ;  /* 0x000000540a007988 */ /* 0x0101e40008000404 */
[----:B0-----:R-:W-:Y:S02]  /*2cf0*/  PRMT R84, RZ, 0x7610, R84 ;  /* 0x00007610ff547816 */ /* 0x001fe40000000054 */
[----:B-----5:R0:W-:Y:S04]  /*2d00*/  STS.U16 [R10+UR4+0x100], R83 ;  /* 0x000100530a007988 */ /* 0x0201e80008000404 */
[----:B------:R1:W4:Y:S01]  /*2d10*/  @!P0 LDG.E.U16 R84, desc[UR6][R28.64] ;  /* 0x000000061c548981 */ /* 0x000322000c1e1500 */
[----:B0-----:R-:W-:Y:S01]  /*2d20*/  PRMT R83, RZ, 0x7610, R83 ;  /* 0x00007610ff537816 */ /* 0x001fe20000000053 */
[----:B-1----:R-:W-:-:S02]  /*2d30*/  IMAD.WIDE R28, R15, 0x2, R36 ;  /* 0x000000020f1c7825 */ /* 0x002fc400078e0224 */
[----:B------:R0:W-:Y:S04]  /*2d40*/  STS.U16 [R10+UR4+0x200], R82 ;  /* 0x000200520a007988 */ /* 0x0001e80008000404 */
[----:B------:R1:W5:Y:S01]  /*2d50*/  @!P0 LDG.E.U16 R83, desc[UR6][R28.64] ;  /* 0x000000061c538981 */ /* 0x000362000c1e1500 */
[----:B0-----:R-:W-:Y:S01]  /*2d60*/  PRMT R82, RZ, 0x7610, R82 ;  /* 0x00007610ff527816 */ /* 0x001fe20000000052 */
[C---:B-1----:R-:W-:Y:S02]  /*2d70*/  IMAD.WIDE R28, R15.reuse, 0x2, R34 ;  /* 0x000000020f1c7825 */ /* 0x042fe400078e0222 */
[----:B------:R0:W-:Y:S04]  /*2d80*/  STS.U16 [R10+UR4+0x300], R81 ;  /* 0x000300510a007988 */ /* 0x0001e80008000404 */
[----:B------:R1:W5:Y:S01]  /*2d90*/  @!P0 LDG.E.U16 R82, desc[UR6][R28.64] ;  /* 0x000000061c528981 */ /* 0x000362000c1e1500 */
[----:B0-----:R-:W-:Y:S01]  /*2da0*/  PRMT R81, RZ, 0x7610, R81 ;  /* 0x00007610ff517816 */ /* 0x001fe20000000051 */
[----:B-1----:R-:W-:-:S02]  /*2db0*/  IMAD.WIDE R28, R15, 0x2, R30 ;  /* 0x000000020f1c7825 */ /* 0x002fc400078e021e */
[----:B------:R0:W-:Y:S04]  /*2dc0*/  STS.U16 [R10+UR4+0x400], R87 ;  /* 0x000400570a007988 */ /* 0x0001e80008000404 */
[----:B------:R1:W5:Y:S02]  /*2dd0*/  @!P0 LDG.E.U16 R81, desc[UR6][R28.64] ;  /* 0x000000061c518981 */ /* 0x000364000c1e1500 */
[--C-:B-1----:R-:W-:Y:S01]  /*2de0*/  IMAD.MOV.U32 R28, RZ, RZ, R80.reuse ;  /* 0x000000ffff1c7224 */ /* 0x102fe200078e0050 */
[----:B------:R-:W-:Y:S01]  /*2df0*/  PRMT R80, RZ, 0x7610, R80 ;  /* 0x00007610ff507816 */ /* 0x000fe20000000050 */
[----:B------:R-:W-:Y:S02]  /*2e00*/  IMAD.MOV.U32 R29, RZ, RZ, R86 ;  /* 0x000000ffff1d7224 */ /* 0x000fe400078e0056 */
[C---:B0-----:R-:W-:Y:S01]  /*2e10*/  IMAD.WIDE R86, R15.reuse, 0x2, R28 ;  /* 0x000000020f567825 */ /* 0x041fe200078e021c */
[----:B------:R0:W-:Y:S04]  /*2e20*/  STS.U16 [R10+UR4+0x500], R131 ;  /* 0x000500830a007988 */ /* 0x0001e80008000404 */
[----:B------:R1:W5:Y:S01]  /*2e30*/  @!P0 LDG.E.U16 R80, desc[UR6][R86.64] ;  /* 0x0000000656508981 */ /* 0x000362000c1e1500 */
[----:B0-----:R-:W-:Y:S01]  /*2e40*/  PRMT R131, RZ, 0x7610, R131 ;  /* 0x00007610ff837816 */ /* 0x001fe20000000083 */
[----:B-1----:R-:W-:-:S02]  /*2e50*/  IMAD.WIDE R86, R15, 0x2, R104 ;  /* 0x000000020f567825 */ /* 0x002fc400078e0268 */
[----:B------:R0:W-:Y:S04]  /*2e60*/  STS.U16 [R10+UR4+0x600], R130 ;  /* 0x000600820a007988 */ /* 0x0001e80008000404 */
[----:B------:R1:W5:Y:S01]  /*2e70*/  @!P0 LDG.E.U16 R131, desc[UR6][R86.64] ;  /* 0x0000000656838981 */ /* 0x000362000c1e1500 */
[----:B0-----:R-:W-:Y:S01]  /*2e80*/  PRMT R130, RZ, 0x7610, R130 ;  /* 0x00007610ff827816 */ /* 0x001fe20000000082 */
[----:B-1----:R-:W-:-:S05]  /*2e90*/  IMAD.WIDE R86, R15, 0x2, R106 ;  /* 0x000000020f567825 */ /* 0x002fca00078e026a */
[----:B------:R0:W5:Y:S01]  /*2ea0*/  @!P0 LDG.E.U16 R130, desc[UR6][R86.64] ;  /* 0x0000000656828981 */ /* 0x000162000c1e1500 */
[----:B------:R-:W-:Y:S02]  /*2eb0*/  PRMT R134, RZ, 0x7610, R134 ;  /* 0x00007610ff867816 */ /* 0x000fe40000000086 */
[-C--:B------:R-:W-:Y:S01]  /*2ec0*/  LOP3.LUT R113, R113, R112.reuse, RZ, 0x3c, !PT ;  /* 0x0000007071717212 */ /* 0x080fe200078e3cff */
[----:B------:R-:W-:Y:S01]  /*2ed0*/  STS.U16 [R10+UR4+0x700], R129 ;  /* 0x000700810a007988 */ /* 0x000fe20008000404 */
[----:B------:R-:W-:Y:S02]  /*2ee0*/  PRMT R135, RZ, 0x7610, R135 ;  /* 0x00007610ff877816 */ /* 0x000fe40000000087 */
[----:B------:R-:W-:Y:S01]  /*2ef0*/  LOP3.LUT R112, R113, R112, RZ, 0x3c, !PT ;  /* 0x0000007071707212 */ /* 0x000fe200078e3cff */
[----:B0-----:R-:W-:Y:S01]  /*2f00*/  IMAD.WIDE R86, R15, 0x2, R108 ;  /* 0x000000020f567825 */ /* 0x001fe200078e026c */
[----:B------:R-:W-:Y:S02]  /*2f10*/  LOP3.LUT R115, R115, R114, RZ, 0x3c, !PT ;  /* 0x0000007273737212 */ /* 0x000fe400078e3cff */
[----:B------:R-:W-:-:S02]  /*2f20*/  LOP3.LUT R113, R113, R112, RZ, 0x3c, !PT ;  /* 0x0000007071717212 */ /* 0x000fc400078e3cff */
[----:B------:R0:W5:Y:S01]  /*2f30*/  @!P0 LDG.E.U16 R134, desc[UR6][R86.64] ;  /* 0x0000000656868981 */ /* 0x000162000c1e1500 */
[----:B------:R-:W-:Y:S02]  /*2f40*/  LOP3.LUT R114, R115, R114, RZ, 0x3c, !PT ;  /* 0x0000007273727212 */ /* 0x000fe400078e3cff */
[----:B------:R-:W-:Y:S01]  /*2f50*/  PRMT R137, RZ, 0x7610, R137 ;  /* 0x00007610ff897816 */ /* 0x000fe20000000089 */
[----:B------:R1:W-:Y:S01]  /*2f60*/  STS.U16 [R10+UR4+0x800], R128 ;  /* 0x000800800a007988 */ /* 0x0003e20008000404 */
[----:B------:R-:W-:Y:S01]  /*2f70*/  LOP3.LUT R117, R117, R116, RZ, 0x3c, !PT ;  /* 0x0000007475757212 */ /* 0x000fe200078e3cff */
[----:B0-----:R-:W-:Y:S01]  /*2f80*/  IMAD.WIDE R86, R15, 0x2, R110 ;  /* 0x000000020f567825 */ /* 0x001fe200078e026e */
[----:B------:R-:W-:-:S04]  /*2f90*/  LOP3.LUT R115, R115, R114, RZ, 0x3c, !PT ;  /* 0x0000007273737212 */ /* 0x000fc800078e3cff */
[----:B------:R0:W5:Y:S01]  /*2fa0*/  @!P0 LDG.E.U16 R135, desc[UR6][R86.64] ;  /* 0x0000000656878981 */ /* 0x000162000c1e1500 */
[----:B------:R-:W-:Y:S02]  /*2fb0*/  LOP3.LUT R116, R117, R116, RZ, 0x3c, !PT ;  /* 0x0000007475747212 */ /* 0x000fe400078e3cff */
[----:B------:R-:W-:Y:S01]  /*2fc0*/  PRMT R141, RZ, 0x7610, R141 ;  /* 0x00007610ff8d7816 */ /* 0x000fe2000000008d */
[----:B------:R1:W-:Y:S01]  /*2fd0*/  STS.U16 [R10+UR4+0x900], R127 ;  /* 0x0009007f0a007988 */ /* 0x0003e20008000404 */
[----:B0-----:R-:W-:Y:S01]  /*2fe0*/  IMAD.WIDE R86, R15, 0x2, R112 ;  /* 0x000000020f567825 */ /* 0x001fe200078e0270 */
[----:B------:R-:W-:Y:S02]  /*2ff0*/  LOP3.LUT R119, R119, R118, RZ, 0x3c, !PT ;  /* 0x0000007677777212 */ /* 0x000fe400078e3cff */
[----:B------:R-:W-:Y:S02]  /*3000*/  LOP3.LUT R117, R117, R116, RZ, 0x3c, !PT ;  /* 0x0000007475757212 */ /* 0x000fe400078e3cff */
[----:B------:R0:W5:Y:S01]  /*3010*/  @!P0 LDG.E.U16 R137, desc[UR6][R86.64] ;  /* 0x0000000656898981 */ /* 0x000162000c1e1500 */
[----:B------:R-:W-:-:S02]  /*3020*/  LOP3.LUT R118, R119, R118, RZ, 0x3c, !PT ;  /* 0x0000007677767212 */ /* 0x000fc400078e3cff */
[----:B------:R-:W-:Y:S01]  /*3030*/  PRMT R144, RZ, 0x7610, R144 ;  /* 0x00007610ff907816 */ /* 0x000fe20000000090 */
[----:B0-----:R-:W-:Y:S01]  /*3040*/  IMAD.WIDE R86, R15, 0x2, R114 ;  /* 0x000000020f567825 */ /* 0x001fe200078e0272 */
[----:B------:R-:W-:-:S04]  /*3050*/  LOP3.LUT R119, R119, R118, RZ, 0x3c, !PT ;  /* 0x0000007677777212 */ /* 0x000fc800078e3cff */
[----:B------:R0:W5:Y:S01]  /*3060*/  @!P0 LDG.E.U16 R141, desc[UR6][R86.64] ;  /* 0x00000006568d8981 */ /* 0x000162000c1e1500 */
[----:B------:R-:W-:Y:S01]  /*3070*/  LOP3.LUT R123, R123, R122, RZ, 0x3c, !PT ;  /* 0x0000007a7b7b7212 */ /* 0x000fe200078e3cff */
[----:B0-----:R-:W-:-:S05]  /*3080*/  IMAD.WIDE R86, R15, 0x2, R116 ;  /* 0x000000020f567825 */ /* 0x001fca00078e0274 */
[----:B------:R0:W5:Y:S01]  /*3090*/  @!P0 LDG.E.U16 R144, desc[UR6][R86.64] ;  /* 0x0000000656908981 */ /* 0x000162000c1e1500 */
[C---:B------:R-:W-:Y:S02]  /*30a0*/  LOP3.LUT R122, R123.reuse, R122, RZ, 0x3c, !PT ;  /* 0x0000007a7b7a7212 */ /* 0x040fe400078e3cff */
[----:B0-----:R-:W-:Y:S02]  /*30b0*/  PRMT R86, RZ, 0x7610, R86 ;  /* 0x00007610ff567816 */ /* 0x001fe40000000056 */
[----:B------:R-:W-:Y:S01]  /*30c0*/  PRMT R87, RZ, 0x7610, R87 ;  /* 0x00007610ff577816 */ /* 0x000fe20000000057 */
[----:B-1----:R-:W-:Y:S01]  /*30d0*/  IMAD.MOV.U32 R128, RZ, RZ, R22 ;  /* 0x000000ffff807224 */ /* 0x002fe200078e0016 */
[----:B------:R-:W-:Y:S01]  /*30e0*/  LOP3.LUT R123, R123, R122, RZ, 0x3c, !PT ;  /* 0x0000007a7b7b7212 */ /* 0x000fe200078e3cff */
[--C-:B------:R-:W-:Y:S01]  /*30f0*/  IMAD.MOV.U32 R129, RZ, RZ, R26.reuse ;  /* 0x000000ffff817224 */ /* 0x100fe200078e001a */
[----:B------:R-:W-:Y:S01]  /*3100*/  PRMT R26, RZ, 0x7610, R26 ;  /* 0x00007610ff1a7816 */ /* 0x000fe2000000001a */
[----:B------:R-:W-:-:S02]  /*3110*/  IMAD.MOV.U32 R127, RZ, RZ, R27 ;  /* 0x000000ffff7f7224 */ /* 0x000fc400078e001b */
[----:B------:R-:W-:Y:S02]  /*3120*/  IMAD.MOV.U32 R138, RZ, RZ, R20 ;  /* 0x000000ffff8a7224 */ /* 0x000fe400078e0014 */
[--C-:B------:R-:W-:Y:S01]  /*3130*/  IMAD.MOV.U32 R139, RZ, RZ, R24.reuse ;  /* 0x000000ffff8b7224 */ /* 0x100fe200078e0018 */
[----:B------:R-:W-:Y:S02]  /*3140*/  PRMT R27, RZ, 0x7610, R27 ;  /* 0x00007610ff1b7816 */ /* 0x000fe4000000001b */
[----:B------:R-:W-:Y:S01]  /*3150*/  PRMT R24, RZ, 0x7610, R24 ;  /* 0x00007610ff187816 */ /* 0x000fe20000000018 */
[----:B--2---:R0:W-:Y:S04]  /*3160*/  STS.U16 [R10+UR4+0xa00], R126 ;  /* 0x000a007e0a007988 */ /* 0x0041e80008000404 */
[----:B---3--:R-:W-:Y:S01]  /*3170*/  STS.U16 [R10+UR4+0xb00], R85 ;  /* 0x000b00550a007988 */ /* 0x008fe20008000404 */
[----:B0-----:R-:W-:-:S02]  /*3180*/  IMAD.MOV.U32 R126, RZ, RZ, R23 ;  /* 0x000000ffff7e7224 */ /* 0x001fc400078e0017 */
[----:B------:R-:W-:-:S05]  /*3190*/  IMAD.WIDE R22, R15, 0x2, R128 ;  /* 0x000000020f167825 */ /* 0x000fca00078e0280 */
[----:B------:R-:W2:Y:S04]  /*31a0*/  @!P0 LDG.E.U16 R26, desc[UR6][R22.64] ;  /* 0x00000006161a8981 */ /* 0x000ea8000c1e1500 */
[----:B----4-:R0:W-:Y:S02]  /*31b0*/  STS.U16 [R10+UR4+0xc00], R84 ;  /* 0x000c00540a007988 */ /* 0x0101e40008000404 */
[----:B0-----:R-:W-:-:S05]  /*31c0*/  IMAD.WIDE R84, R15, 0x2, R118 ;  /* 0x000000020f547825 */ /* 0x001fca00078e0276 */
[----:B------:R0:W3:Y:S04]  /*31d0*/  @!P0 LDG.E.U16 R86, desc[UR6][R84.64] ;  /* 0x0000000654568981 */ /* 0x0000e8000c1e1500 */
[----:B-----5:R-:W-:Y:S01]  /*31e0*/  STS.U16 [R10+UR4+0xd00], R83 ;  /* 0x000d00530a007988 */ /* 0x020fe20008000404 */
[----:B0-----:R-:W-:-:S05]  /*31f0*/  IMAD.WIDE R84, R15, 0x2, R120 ;  /* 0x000000020f547825 */ /* 0x001fca00078e0278 */
[----:B------:R0:W4:Y:S04]  /*3200*/  @!P0 LDG.E.U16 R87, desc[UR6][R84.64] ;  /* 0x0000000654578981 */ /* 0x000128000c1e1500 */
[----:B------:R1:W-:Y:S01]  /*3210*/  STS.U16 [R10+UR4+0xe00], R82 ;  /* 0x000e00520a007988 */ /* 0x0003e20008000404 */
[----:B0-----:R-:W-:Y:S01]  /*3220*/  PRMT R84, RZ, 0x7610, R84 ;  /* 0x00007610ff547816 */ /* 0x001fe20000000054 */
[----:B-1----:R-:W-:Y:S02]  /*3230*/  IMAD.WIDE R82, R15, 0x2, R122 ;  /* 0x000000020f527825 */ /* 0x002fe400078e027a */
[----:B------:R-:W-:Y:S01]  /*3240*/  STS.U16 [R10+UR4+0xf00], R81 ;  /* 0x000f00510a007988 */ /* 0x000fe20008000404 */
[----:B------:R-:W-:-:S03]  /*3250*/  PRMT R85, RZ, 0x7610, R85 ;  /* 0x00007610ff557816 */ /* 0x000fc60000000055 */
[----:B------:R0:W5:Y:S02]  /*3260*/  @!P0 LDG.E.U16 R84, desc[UR6][R82.64] ;  /* 0x0000000652548981 */ /* 0x000164000c1e1500 */
[----:B0-----:R-:W-:-:S05]  /*3270*/  IMAD.WIDE R82, R15, 0x2, R124 ;  /* 0x000000020f527825 */ /* 0x001fca00078e027c */
[----:B------:R-:W5:Y:S04]  /*3280*/  @!P0 LDG.E.U16 R85, desc[UR6][R82.64] ;  /* 0x0000000652558981 */ /* 0x000f68000c1e1500 */
[----:B------:R0:W-:Y:S04]  /*3290*/  STS.U16 [R10+UR4+0x1000], R80 ;  /* 0x001000500a007988 */ /* 0x0001e80008000404 */
[----:B------:R1:W-:Y:S01]  /*32a0*/  STS.U16 [R10+UR4+0x1100], R131 ;  /* 0x001100830a007988 */ /* 0x0003e20008000404 */
[----:B0-----:R-:W-:-:S05]  /*32b0*/  IMAD.WIDE R80, R15, 0x2, R126 ;  /* 0x000000020f507825 */ /* 0x001fca00078e027e */
[----:B------:R-:W5:Y:S01]  /*32c0*/  @!P0 LDG.E.U16 R27, desc[UR6][R80.64] ;  /* 0x00000006501b8981 */ /* 0x000f62000c1e1500 */
[--C-:B-1----:R-:W-:Y:S01]  /*32d0*/  IMAD.MOV.U32 R131, RZ, RZ, R25.reuse ;  /* 0x000000ffff837224 */ /* 0x102fe200078e0019 */
[----:B------:R-:W-:Y:S02]  /*32e0*/  PRMT R25, RZ, 0x7610, R25 ;  /* 0x00007610ff197816 */ /* 0x000fe40000000019 */
[----:B------:R0:W-:Y:S02]  /*32f0*/  STS.U16 [R10+UR4+0x1200], R130 ;  /* 0x001200820a007988 */ /* 0x0001e40008000404 */
[----:B0-----:R-:W-:Y:S02]  /*3300*/  IMAD.MOV.U32 R130, RZ, RZ, R21 ;  /* 0x000000ffff827224 */ /* 0x001fe400078e0015 */
[----:B------:R-:W-:-:S04]  /*3310*/  IMAD.WIDE R20, R15, 0x2, R138 ;  /* 0x000000020f147825 */ /* 0x000fc800078e028a */
[----:B------:R-:W-:Y:S01]  /*3320*/  IMAD.WIDE R22, R15, 0x2, R130 ;  /* 0x000000020f167825 */ /* 0x000fe200078e0282 */
[----:B------:R-:W5:Y:S04]  /*3330*/  @!P0 LDG.E.U16 R24, desc[UR6][R20.64] ;  /* 0x0000000614188981 */ /* 0x000f68000c1e1500 */
[----:B------:R-:W5:Y:S04]  /*3340*/  @!P0 LDG.E.U16 R25, desc[UR6][R22.64] ;  /* 0x0000000616198981 */ /* 0x000f68000c1e1500 */
[----:B------:R0:W-:Y:S04]  /*3350*/  STS.U16 [R10+UR4+0x1300], R134 ;  /* 0x001300860a007988 */ /* 0x0001e80008000404 */
[----:B------:R-:W-:Y:S01]  /*3360*/  STS.U16 [R10+UR4+0x1400], R135 ;  /* 0x001400870a007988 */ /* 0x000fe20008000404 */
[----:B0-----:R-:W0:Y:S03]  /*3370*/  LDC R134, c[0x0][0x238] ;  /* 0x00008e00ff867b82 */ /* 0x001e260000000800 */
[----:B------:R-:W-:Y:S04]  /*3380*/  STS.U16 [R10+UR4+0x1500], R137 ;  /* 0x001500890a007988 */ /* 0x000fe80008000404 */
[----:B------:R-:W-:Y:S04]  /*3390*/  STS.U16 [R10+UR4+0x1600], R141 ;  /* 0x0016008d0a007988 */ /* 0x000fe80008000404 */
[----:B------:R-:W-:Y:S01]  /*33a0*/  STS.U16 [R10+UR4+0x1700], R144 ;  /* 0x001700900a007988 */ /* 0x000fe20008000404 */
[----:B------:R-:W-:-:S03]  /*33b0*/  VIADD R17, R17, 0xffffffff ;  /* 0xffffffff11117836 */ /* 0x000fc60000000000 */
[----:B--2---:R-:W-:Y:S04]  /*33c0*/  STS.U16 [R10+UR4+0x1d00], R26 ;  /* 0x001d001a0a007988 */ /* 0x004fe80008000404 */
[----:B---3--:R-:W-:Y:S04]  /*33d0*/  STS.U16 [R10+UR4+0x1800], R86 ;  /* 0x001800560a007988 */ /* 0x008fe80008000404 */
[----:B----4-:R-:W-:Y:S04]  /*33e0*/  STS.U16 [R10+UR4+0x1900], R87 ;  /* 0x001900570a007988 */ /* 0x010fe80008000404 */
[----:B-----5:R-:W-:Y:S04]  /*33f0*/  STS.U16 [R10+UR4+0x1a00], R84 ;  /* 0x001a00540a007988 */ /* 0x020fe80008000404 */
[----:B------:R-:W-:Y:S04]  /*3400*/  STS.U16 [R10+UR4+0x1b00], R85 ;  /* 0x001b00550a007988 */ /* 0x000fe80008000404 */
[----:B------:R-:W-:Y:S04]  /*3410*/  STS.U16 [R10+UR4+0x1c00], R27 ;  /* 0x001c001b0a007988 */ /* 0x000fe80008000404 */
[----:B------:R-:W-:Y:S04]  /*3420*/  STS.U16 [R10+UR4+0x1f00], R24 ;  /* 0x001f00180a007988 */ /* 0x000fe80008000404 */
[----:B------:R-:W-:Y:S01]  /*3430*/  STS.U16 [R10+UR4+0x1e00], R25 ;  /* 0x001e00190a007988 */ /* 0x000fe20008000404 */
[----:B------:R-:W-:Y:S06]  /*3440*/  BAR.SYNC.DEFER_BLOCKING 0x0 ;  /* 0x0000000000007b1d */ /* 0x000fec0000010000 */
[----:B------:R-:W-:Y:S04]  /*3450*/  LDSM.16.MT88.4 R20, [R11+0x2000] ;  /* 0x002000000b14783b */ /* 0x000fe80000004200 */
[----:B------:R-:W1:Y:S04]  /*3460*/  LDSM.16.M88.4 R80, [R12] ;  /* 0x000000000c50783b */ /* 0x000e680000000200 */
[----:B------:R-:W2:Y:S04]  /*3470*/  LDSM.16.M88.4 R24, [R12+0x800] ;  /* 0x000800000c18783b */ /* 0x000ea80000000200 */
[----:B------:R-:W3:Y:S01]  /*3480*/  LDSM.16.M88.4 R84, [R12+0x1800] ;  /* 0x001800000c54783b */ /* 0x000ee20000000200 */
[C---:B-1----:R-:W-:Y:S06]  /*3490*/  HMMA.16816.F32.BF16 R68, R20.reuse, R80, R68 ;  /* 0x000000501444723c */ /* 0x042fec0000041844 */
[----:B------:R-:W-:Y:S01]  /*34a0*/  HMMA.16816.F32.BF16 R64, R20, R82, R64 ;  /* 0x000000521440723c */ /* 0x000fe20000041840 */
[----:B------:R-:W1:Y:S01]  /*34b0*/  LDSM.16.M88.4 R80, [R12+0x1000] ;  /* 0x001000000c50783b */ /* 0x000e620000000200 */
[----:B------:R-:W-:Y:S01]  /*34c0*/  ISETP.NE.U32.AND P0, PT, R17, RZ, PT ;  /* 0x000000ff1100720c */ /* 0x000fe20003f05070 */
[----:B------:R-:W-:Y:S01]  /*34d0*/  IMAD.WIDE R138, R16, 0x2, R138 ;  /* 0x00000002108a7825 */ /* 0x000fe200078e028a */
[----:B------:R-:W-:-:S02]  /*34e0*/  UIADD3 UR5, UR5, -0x10, URZ ;  /* 0xfffffff005057890 */ /* 0x000fc4000fffe03f */
[----:B--2---:R-:W-:Y:S01]  /*34f0*/  HMMA.16816.F32.BF16 R60, R20, R24, R60 ;  /* 0x00000018143c723c */ /* 0x004fe2000004183c */
[----:B------:R-:W-:-:S04]  /*3500*/  IMAD.WIDE R130, R16, 0x2, R130 ;  /* 0x0000000210827825 */ /* 0x000fc800078e0282 */
[C---:B------:R-:W-:Y:S01]  /*3510*/  IMAD.WIDE R128, R16.reuse, 0x2, R128 ;  /* 0x0000000210807825 */ /* 0x040fe200078e0280 */
[----:B------:R-:W-:Y:S03]  /*3520*/  HMMA.16816.F32.BF16 R56, R20, R26, R56 ;  /* 0x0000001a1438723c */ /* 0x000fe60000041838 */
[----:B------:R-:W-:-:S03]  /*3530*/  IMAD.WIDE R126, R16, 0x2, R126 ;  /* 0x00000002107e7825 */ /* 0x000fc600078e027e */
[----:B---3--:R-:W-:Y:S01]  /*3540*/  HMMA.16816.F32.BF16 R44, R20, R84, R44 ;  /* 0x00000054142c723c */ /* 0x008fe2000004182c */
[----:B------:R-:W-:-:S04]  /*3550*/  IMAD.WIDE R28, R16, 0x2, R28 ;  /* 0x00000002101c7825 */ /* 0x000fc800078e021c */
[----:B0-----:R-:W-:Y:S01]  /*3560*/  IMAD.SHL.U32 R134, R134, 0x10, RZ ;  /* 0x0000001086867824 */ /* 0x001fe200078e00ff */
[----:B------:R-:W-:Y:S01]  /*3570*/  HMMA.16816.F32.BF16 R40, R20, R86, R40 ;  /* 0x000000561428723c */ /* 0x000fe20000041828 */
[----:B------:R-:W-:-:S05]  /*3580*/  IMAD.MOV.U32 R24, RZ, RZ, R139 ;  /* 0x000000ffff187224 */ /* 0x000fca00078e008b */
[C---:B-1----:R-:W-:Y:S07]  /*3590*/  HMMA.16816.F32.BF16 R52, R20.reuse, R80, R52 ;  /* 0x000000501434723c */ /* 0x042fee0000041834 */
[----:B------:R-:W-:Y:S01]  /*35a0*/  IMAD.WIDE R80, R16, 0x2, R122 ;  /* 0x0000000210507825 */ /* 0x000fe200078e027a */
[----:B------:R-:W-:Y:S03]  /*35b0*/  HMMA.16816.F32.BF16 R48, R20, R82, R48 ;  /* 0x000000521430723c */ /* 0x000fe60000041830 */
[----:B------:R-:W-:-:S02]  /*35c0*/  IMAD.MOV.U32 R123, RZ, RZ, R80 ;  /* 0x000000ffff7b7224 */ /* 0x000fc400078e0050 */
[----:B------:R-:W-:Y:S02]  /*35d0*/  IMAD.MOV.U32 R122, RZ, RZ, R81 ;  /* 0x000000ffff7a7224 */ /* 0x000fe400078e0051 */
[----:B------:R-:W-:-:S04]  /*35e0*/  IMAD.WIDE R80, R16, 0x2, R116 ;  /* 0x0000000210507825 */ /* 0x000fc800078e0274 */
[----:B------:R-:W-:-:S04]  /*35f0*/  IMAD.WIDE R82, R16, 0x2, R118 ;  /* 0x0000000210527825 */ /* 0x000fc800078e0276 */
[----:B------:R-:W-:Y:S02]  /*3600*/  IMAD.MOV.U32 R117, RZ, RZ, R80 ;  /* 0x000000ffff757224 */ /* 0x000fe400078e0050 */
[----:B------:R-:W-:Y:S02]  /*3610*/  IMAD.MOV.U32 R116, RZ, RZ, R81 ;  /* 0x000000ffff747224 */ /* 0x000fe400078e0051 */
[----:B------:R-:W-:Y:S02]  /*3620*/  IMAD.MOV.U32 R119, RZ, RZ, R82 ;  /* 0x000000ffff777224 */ /* 0x000fe400078e0052 */
        /* <DEDUP_REMOVED lines=16> */
[----:B------:R-:W-:-:S04]  /*3730*/  IMAD.WIDE R108, R16, 0x2, R108 ;  /* 0x00000002106c7825 */ /* 0x000fc800078e026c */
[----:B------:R-:W-:Y:S02]  /*3740*/  IMAD.MOV.U32 R112, RZ, RZ, R81 ;  /* 0x000000ffff707224 */ /* 0x000fe400078e0051 */
[----:B------:R-:W-:-:S04]  /*3750*/  IMAD.WIDE R106, R16, 0x2, R106 ;  /* 0x00000002106a7825 */ /* 0x000fc800078e026a */
[----:B------:R-:W-:-:S04]  /*3760*/  IMAD.WIDE R104, R16, 0x2, R104 ;  /* 0x0000000210687825 */ /* 0x000fc800078e0268 */
[----:B------:R-:W-:-:S04]  /*3770*/  IMAD.WIDE R30, R16, 0x2, R30 ;  /* 0x00000002101e7825 */ /* 0x000fc800078e021e */
[----:B------:R-:W-:Y:S02]  /*3780*/  IMAD.MOV.U32 R80, RZ, RZ, R28 ;  /* 0x000000ffff507224 */ /* 0x000fe400078e001c */
[----:B------:R-:W-:Y:S02]  /*3790*/  IMAD.MOV.U32 R86, RZ, RZ, R29 ;  /* 0x000000ffff567224 */ /* 0x000fe400078e001d */
[----:B------:R-:W-:-:S04]  /*37a0*/  IMAD.WIDE R34, R16, 0x2, R34 ;  /* 0x0000000210227825 */ /* 0x000fc800078e0222 */
        /* <DEDUP_REMOVED lines=14> */
[----:B------:R-:W-:Y:S01]  /*3890*/  IMAD.WIDE R102, R134, 0x2, R102 ;  /* 0x0000000286667825 */ /* 0x000fe200078e0266 */
[----:B------:R-:W-:Y:S06]  /*38a0*/  @P0 BRA `(.L_x_2) ;  /* 0xfffffff0003c0947 */ /* 0x000fec000383ffff */
[----:B------:R-:W-:Y:S02]  /*38b0*/  F2FP.BF16.F32.PACK_AB R20, R67, R71 ;  /* 0x000000474314723e */ /* 0x000fe400000010ff */
[----:B------:R-:W-:Y:S02]  /*38c0*/  F2FP.BF16.F32.PACK_AB R16, R66, R70 ;  /* 0x000000464210723e */ /* 0x000fe400000010ff */
[----:B------:R-:W-:Y:S02]  /*38d0*/  F2FP.BF16.F32.PACK_AB R12, R65, R69 ;  /* 0x00000045410c723e */ /* 0x000fe400000010ff */
[----:B------:R-:W-:Y:S02]  /*38e0*/  F2FP.BF16.F32.PACK_AB R23, R43, R47 ;  /* 0x0000002f2b17723e */ /* 0x000fe400000010ff */
[----:B------:R-:W-:Y:S02]  /*38f0*/  F2FP.BF16.F32.PACK_AB R22, R51, R55 ;  /* 0x000000373316723e */ /* 0x000fe400000010ff */
[----:B------:R-:W-:-:S02]  /*3900*/  F2FP.BF16.F32.PACK_AB R21, R59, R63 ;  /* 0x0000003f3b15723e */ /* 0x000fc400000010ff */
        /* <DEDUP_REMOVED lines=9> */
[----:B------:R-:W-:-:S07]  /*39a0*/  F2FP.BF16.F32.PACK_AB R64, R64, R68 ;  /* 0x000000444040723e */ /* 0x000fce00000010ff */
.L_x_1:
[----:B------:R-:W0:Y:S01]  /*39b0*/  S2R R24, SR_TID.X ;  /* 0x0000000000187919 */ /* 0x000e220000002100 */
[----:B------:R-:W1:Y:S01]  /*39c0*/  S2UR UR5, SR_CgaCtaId ;  /* 0x00000000000579c3 */ /* 0x000e620000008800 */
[----:B------:R-:W-:Y:S01]  /*39d0*/  UMOV UR4, 0x400 ;  /* 0x0000040000047882 */ /* 0x000fe20000000000 */
[----:B------:R-:W-:-:S06]  /*39e0*/  ULDC.64 UR8, c[0x0][0x228] ;  /* 0x00008a0000087ab9 */ /* 0x000fcc0000000a00 */
[----:B------:R-:W-:Y:S01]  /*39f0*/  BAR.SYNC.DEFER_BLOCKING 0x0 ;  /* 0x0000000000007b1d */ /* 0x000fe20000010000 */
[----:B------:R-:W-:-:S04]  /*3a00*/  ISETP.GE.AND P0, PT, R8, UR8, PT ;  /* 0x0000000808007c0c */ /* 0x000fc8000bf06270 */
[----:B------:R-:W-:-:S03]  /*3a10*/  ISETP.LT.AND P4, PT, R2, UR9, !P0 ;  /* 0x0000000902007c0c */ /* 0x000fc6000c781270 */
[----:B------:R-:W2:Y:S01]  /*3a20*/  LDC R37, c[0x0][0x248] ;  /* 0x00009200ff257b82 */ /* 0x000ea20000000800 */
[----:B------:R-:W-:Y:S02]  /*3a30*/  ISETP.LT.AND P3, PT, R3, UR9, !P0 ;  /* 0x0000000903007c0c */ /* 0x000fe4000c761270 */
[----:B------:R-:W-:Y:S01]  /*3a40*/  ISETP.LT.AND P2, PT, R164, UR9, !P0 ;  /* 0x00000009a4007c0c */ /* 0x000fe2000c741270 */
[----:B-1----:R-:W-:-:S03]  /*3a50*/  ULEA UR4, UR5, UR4, 0x18 ;  /* 0x0000000405047291 */ /* 0x002fc6000f8ec03f */
[----:B------:R-:W-:Y:S01]  /*3a60*/  ULDC UR5, c[0x0][0x244] ;  /* 0x0000910000057ab9 */ /* 0x000fe20000000800 */
[C---:B0-----:R-:W-:Y:S01]  /*3a70*/  IMAD.SHL.U32 R11, R24.reuse, 0x4, RZ ;  /* 0x00000004180b7824 */ /* 0x041fe200078e00ff */
[C---:B------:R-:W-:Y:S01]  /*3a80*/  LOP3.LUT R10, R24.reuse, 0x60, RZ, 0xc0, !PT ;  /* 0x00000060180a7812 */ /* 0x040fe200078ec0ff */
[----:B------:R-:W-:-:S03]  /*3a90*/  IMAD.SHL.U32 R0, R24, 0x100, RZ ;  /* 0x0000010018007824 */ /* 0x000fc600078e00ff */
[----:B------:R-:W-:Y:S02]  /*3aa0*/  LOP3.LUT R11, R11, 0x70, RZ, 0xc0, !PT ;  /* 0x000000700b0b7812 */ /* 0x000fe400078ec0ff */
[----:B------:R-:W-:Y:S01]  /*3ab0*/  LOP3.LUT R0, R9, 0x1800, R0, 0xf8, !PT ;  /* 0x0000180009007812 */ /* 0x000fe200078ef800 */
[----:B------:R-:W-:Y:S02]  /*3ac0*/  IMAD.SHL.U32 R9, R24, 0x400, RZ ;  /* 0x0000040018097824 */ /* 0x000fe400078e00ff */
[----:B------:R-:W-:Y:S02]  /*3ad0*/  IMAD R11, R10, 0x10, R11 ;  /* 0x000000100a0b7824 */ /* 0x000fe400078e020b */
[----:B------:R-:W-:Y:S01]  /*3ae0*/  IMAD.SHL.U32 R10, R24, 0x10, RZ ;  /* 0x00000010180a7824 */ /* 0x000fe200078e00ff */
[----:B------:R-:W-:Y:S02]  /*3af0*/  LOP3.LUT R9, R9, 0x1800, RZ, 0xc0, !PT ;  /* 0x0000180009097812 */ /* 0x000fe400078ec0ff */
[----:B------:R-:W-:Y:S01]  /*3b00*/  LOP3.LUT R11, R0, R11, RZ, 0x3c, !PT ;  /* 0x0000000b000b7212 */ /* 0x000fe200078e3cff */
[----:B------:R-:W-:Y:S01]  /*3b10*/  IMAD R0, R8, UR5, RZ ;  /* 0x0000000508007c24 */ /* 0x000fe2000f8e02ff */
[----:B------:R-:W-:Y:S01]  /*3b20*/  LOP3.LUT R9, R9, 0x1f0, R10, 0xf8, !PT ;  /* 0x000001f009097812 */ /* 0x000fe200078ef80a */
[----:B--2---:R-:W-:-:S02]  /*3b30*/  IMAD R8, R2, R37, RZ ;  /* 0x0000002502087224 */ /* 0x004fc400078e02ff */
[----:B------:R-:W-:Y:S01]  /*3b40*/  STS.128 [R11+UR4], R64 ;  /* 0x000000400b007988 */ /* 0x000fe20008000c04 */
[----:B------:R-:W-:-:S03]  /*3b50*/  LOP3.LUT R9, R9, 0x60, R24, 0x78, !PT ;  /* 0x0000006009097812 */ /* 0x000fc600078e7818 */
[----:B------:R-:W-:Y:S04]  /*3b60*/  STS.128 [R11+UR4+0x100], R12 ;  /* 0x0001000c0b007988 */ /* 0x000fe80008000c04 */
[----:B------:R-:W-:Y:S04]  /*3b70*/  STS.128 [R11+UR4+0x80], R16 ;  /* 0x000080100b007988 */ /* 0x000fe80008000c04 */
[----:B------:R0:W-:Y:S01]  /*3b80*/  STS.128 [R11+UR4+0x180], R20 ;  /* 0x000180140b007988 */ /* 0x0001e20008000c04 */
[----:B------:R-:W-:Y:S01]  /*3b90*/  BAR.SYNC.DEFER_BLOCKING 0x0 ;  /* 0x0000000000007b1d */ /* 0x000fe20000010000 */
[----:B0-----:R-:W-:-:S05]  /*3ba0*/  IMAD R11, R37, 0x10, R8 ;  /* 0x00000010250b7824 */ /* 0x001fca00078e0208 */
[----:B------:R-:W0:Y:S04]  /*3bb0*/  LDS.128 R32, [R9+UR4] ;  /* 0x0000000409207984 */ /* 0x000e280008000c00 */
[----:B------:R-:W1:Y:S04]  /*3bc0*/  LDS.128 R28, [R9+UR4+0x200] ;  /* 0x00020004091c7984 */ /* 0x000e680008000c00 */
[----:B------:R-:W2:Y:S04]  /*3bd0*/  LDS.128 R24, [R9+UR4+0x400] ;  /* 0x0004000409187984 */ /* 0x000ea80008000c00 */
[----:B------:R3:W4:Y:S01]  /*3be0*/  LDS.128 R12, [R9+UR4+0x600] ;  /* 0x00060004090c7984 */ /* 0x0007220008000c00 */
[----:B------:R-:W-:-:S02]  /*3bf0*/  ULDC.64 UR4, c[0x0][0x220] ;  /* 0x0000880000047ab9 */ /* 0x000fc40000000a00 */
[----:B------:R-:W-:-:S04]  /*3c00*/  LEA R19, P1, R0, UR4, 0x1 ;  /* 0x0000000400137c11 */ /* 0x000fc8000f8208ff */
[----:B------:R-:W-:Y:S01]  /*3c10*/  LEA.HI.X.SX32 R21, R0, UR5, 0x1, P1 ;  /* 0x0000000500157c11 */ /* 0x000fe200088f0eff */
[----:B------:R-:W-:Y:S01]  /*3c20*/  IMAD R0, R3, R37, RZ ;  /* 0x0000002503007224 */ /* 0x000fe200078e02ff */
[CC--:B------:R-:W-:Y:S02]  /*3c30*/  LEA R2, P1, R8.reuse, R19.reuse, 0x1 ;  /* 0x0000001308027211 */ /* 0x0c0fe400078208ff */
[----:B------:R-:W-:Y:S02]  /*3c40*/  LEA R10, P6, R11, R19, 0x1 ;  /* 0x000000130b0a7211 */ /* 0x000fe400078c08ff */
[----:B------:R-:W-:Y:S02]  /*3c50*/  LEA.HI.X.SX32 R3, R8, R21, 0x1, P1 ;  /* 0x0000001508037211 */ /* 0x000fe400008f0eff */
[----:B------:R-:W-:Y:S02]  /*3c60*/  LEA R8, P5, R0, R19, 0x1 ;  /* 0x0000001300087211 */ /* 0x000fe400078a08ff */
[----:B------:R-:W-:-:S02]  /*3c70*/  ISETP.LT.AND P1, PT, R165, UR9, !P0 ;  /* 0x00000009a5007c0c */ /* 0x000fc4000c721270 */
[-C--:B---3--:R-:W-:Y:S01]  /*3c80*/  LEA.HI.X.SX32 R9, R0, R21.reuse, 0x1, P5 ;  /* 0x0000001500097211 */ /* 0x088fe200028f0eff */
[----:B------:R-:W-:Y:S01]  /*3c90*/  IMAD R0, R37, 0x8, R11 ;  /* 0x0000000825007824 */ /* 0x000fe200078e020b */
[----:B------:R-:W-:Y:S02]  /*3ca0*/  LEA.HI.X.SX32 R11, R11, R21, 0x1, P6 ;  /* 0x000000150b0b7211 */ /* 0x000fe400030f0eff */
[----:B------:R-:W-:Y:S01]  /*3cb0*/  ISETP.LT.AND P5, PT, R162, UR9, !P0 ;  /* 0x00000009a2007c0c */ /* 0x000fe2000c7a1270 */
[----:B------:R-:W-:Y:S01]  /*3cc0*/  IMAD R18, R37, 0x8, R0 ;  /* 0x0000000825127824 */ /* 0x000fe200078e0200 */
[C---:B------:R-:W-:Y:S01]  /*3cd0*/  LEA R16, P6, R0.reuse, R19, 0x1 ;  /* 0x0000001300107211 */ /* 0x040fe200078c08ff */
[----:B0-----:R0:W-:Y:S01]  /*3ce0*/  @P4 STG.E.U16 desc[UR6][R2.64], R32 ;  /* 0x0000002002004986 */ /* 0x0011e2000c101506 */
[----:B------:R-:W-:Y:S02]  /*3cf0*/  ISETP.LT.AND P4, PT, R163, UR9, !P0 ;  /* 0x00000009a3007c0c */ /* 0x000fe4000c781270 */
[----:B------:R-:W-:Y:S01]  /*3d00*/  LEA.HI.X.SX32 R17, R0, R21, 0x1, P6 ;  /* 0x0000001500117211 */ /* 0x000fe200030f0eff */
[----:B------:R-:W-:Y:S01]  /*3d10*/  IMAD R0, R37, 0x8, R18 ;  /* 0x0000000825007824 */ /* 0x000fe200078e0212 */
[----:B-1----:R1:W-:Y:S01]  /*3d20*/  @P3 STG.E.U16 desc[UR6][R8.64], R28 ;  /* 0x0000001c08003986 */ /* 0x0023e2000c101506 */
[----:B------:R-:W-:-:S03]  /*3d30*/  ISETP.LT.AND P3, PT, R161, UR9, !P0 ;  /* 0x00000009a1007c0c */ /* 0x000fc6000c761270 */
[----:B--2---:R2:W-:Y:S01]  /*3d40*/  @P1 STG.E.U16 desc[UR6][R10.64], R24 ;  /* 0x000000180a001986 */ /* 0x0045e2000c101506 */
[----:B------:R-:W-:Y:S02]  /*3d50*/  ISETP.LT.AND P1, PT, R160, UR9, !P0 ;  /* 0x00000009a0007c0c */ /* 0x000fe4000c721270 */
[----:B0-----:R-:W-:Y:S01]  /*3d60*/  LEA R2, P6, R18, R19, 0x1 ;  /* 0x0000001312027211 */ /* 0x001fe200078c08ff */
[----:B----4-:R0:W-:Y:S01]  /*3d70*/  @P2 STG.E.U16 desc[UR6][R16.64], R12 ;  /* 0x0000000c10002986 */ /* 0x0101e2000c101506 */
[----:B------:R-:W-:Y:S02]  /*3d80*/  PRMT R32, R32, 0x7632, R32 ;  /* 0x0000763220207816 */ /* 0x000fe40000000020 */
[----:B------:R-:W-:Y:S01]  /*3d90*/  LEA.HI.X.SX32 R3, R18, R21, 0x1, P6 ;  /* 0x0000001512037211 */ /* 0x000fe200030f0eff */
[----:B------:R-:W-:Y:S01]  /*3da0*/  IMAD R18, R37, 0x8, R0 ;  /* 0x0000000825127824 */ /* 0x000fe200078e0200 */
[----:B-1----:R-:W-:Y:S02]  /*3db0*/  LEA R8, P6, R0, R19, 0x1 ;  /* 0x0000001300087211 */ /* 0x002fe400078c08ff */
[----:B------:R-:W-:Y:S01]  /*3dc0*/  PRMT R28, R28, 0x7632, R28 ;  /* 0x000076321c1c7816 */ /* 0x000fe2000000001c */
[----:B------:R1:W-:Y:S01]  /*3dd0*/  @P4 STG.E.U16 desc[UR6][R2.64], R32 ;  /* 0x0000002002004986 */ /* 0x0003e2000c101506 */
[----:B------:R-:W-:-:S02]  /*3de0*/  LEA.HI.X.SX32 R9, R0, R21, 0x1, P6 ;  /* 0x0000001500097211 */ /* 0x000fc400030f0eff */
[C---:B------:R-:W-:Y:S01]  /*3df0*/  ISETP.LT.AND P4, PT, R4.reuse, UR9, !P0 ;  /* 0x0000000904007c0c */ /* 0x040fe2000c781270 */
[----:B------:R-:W-:Y:S01]  /*3e00*/  IMAD R4, R4, R37, RZ ;  /* 0x0000002504047224 */ /* 0x000fe200078e02ff */
[----:B--2---:R-:W-:Y:S01]  /*3e10*/  LEA R10, P6, R18, R19, 0x1 ;  /* 0x00000013120a7211 */ /* 0x004fe200078c08ff */
[----:B------:R2:W-:Y:S01]  /*3e20*/  @P5 STG.E.U16 desc[UR6][R8.64], R28 ;  /* 0x0000001c08005986 */ /* 0x0005e2000c101506 */
[----:B------:R-:W-:Y:S02]  /*3e30*/  PRMT R24, R24, 0x7632, R24 ;  /* 0x0000763218187816 */ /* 0x000fe40000000018 */
[----:B------:R-:W-:Y:S01]  /*3e40*/  LEA.HI.X.SX32 R11, R18, R21, 0x1, P6 ;  /* 0x00000015120b7211 */ /* 0x000fe200030f0eff */
[C---:B------:R-:W-:Y:S01]  /*3e50*/  IMAD R18, R37.reuse, 0x10, R18 ;  /* 0x0000001025127824 */ /* 0x040fe200078e0212 */
[----:B0-----:R-:W-:Y:S02]  /*3e60*/  PRMT R12, R12, 0x7632, R12 ;  /* 0x000076320c0c7816 */ /* 0x001fe4000000000c */
[----:B-1----:R-:W-:Y:S01]  /*3e70*/  LEA R2, P6, R4, R19, 0x1 ;  /* 0x0000001304027211 */ /* 0x002fe200078c08ff */
[----:B------:R-:W-:Y:S01]  /*3e80*/  IMAD R0, R37, 0x8, R18 ;  /* 0x0000000825007824 */ /* 0x000fe200078e0212 */
[----:B------:R0:W-:Y:S01]  /*3e90*/  @P3 STG.E.U16 desc[UR6][R10.64], R24 ;  /* 0x000000180a003986 */ /* 0x0001e2000c101506 */
[----:B------:R-:W-:-:S02]  /*3ea0*/  ISETP.LT.AND P2, PT, R159, UR9, !P0 ;  /* 0x000000099f007c0c */ /* 0x000fc4000c741270 */
[----:B------:R-:W-:Y:S01]  /*3eb0*/  LEA.HI.X.SX32 R3, R4, R21, 0x1, P6 ;  /* 0x0000001504037211 */ /* 0x000fe200030f0eff */
[----:B------:R-:W-:Y:S01]  /*3ec0*/  IMAD R4, R37, 0x8, R0 ;  /* 0x0000000825047824 */ /* 0x000fe200078e0200 */
[----:B------:R-:W-:Y:S02]  /*3ed0*/  LEA R16, P6, R18, R19, 0x1 ;  /* 0x0000001312107211 */ /* 0x000fe400078c08ff */
[----:B------:R-:W-:Y:S01]  /*3ee0*/  ISETP.LT.AND P5, PT, R158, UR9, !P0 ;  /* 0x000000099e007c0c */ /* 0x000fe2000c7a1270 */
[----:B------:R1:W-:Y:S01]  /*3ef0*/  @P4 STG.E.U16 desc[UR6][R2.64], R12 ;  /* 0x0000000c02004986 */ /* 0x0003e2000c101506 */
[----:B------:R-:W-:Y:S02]  /*3f00*/  LEA.HI.X.SX32 R17, R18, R21, 0x1, P6 ;  /* 0x0000001512117211 */ /* 0x000fe400030f0eff */
[C---:B--2---:R-:W-:Y:S02]  /*3f10*/  LEA R8, P6, R0.reuse, R19, 0x1 ;  /* 0x0000001300087211 */ /* 0x044fe400078c08ff */
[----:B------:R-:W-:Y:S01]  /*3f20*/  ISETP.LT.AND P3, PT, R157, UR9, !P0 ;  /* 0x000000099d007c0c */ /* 0x000fe2000c761270 */
[----:B------:R2:W-:Y:S01]  /*3f30*/  @P1 STG.E.U16 desc[UR6][R16.64], R33 ;  /* 0x0000002110001986 */ /* 0x0005e2000c101506 */
[----:B------:R-:W-:Y:S01]  /*3f40*/  LEA.HI.X.SX32 R9, R0, R21, 0x1, P6 ;  /* 0x0000001500097211 */ /* 0x000fe200030f0eff */
[----:B------:R-:W-:Y:S01]  /*3f50*/  IMAD R0, R37, 0x8, R4 ;  /* 0x0000000825007824 */ /* 0x000fe200078e0204 */
[----:B0-----:R-:W-:-:S02]  /*3f60*/  LEA R10, P6, R4, R19, 0x1 ;  /* 0x00000013040a7211 */ /* 0x001fc400078c08ff */
[----:B------:R-:W-:Y:S01]  /*3f70*/  ISETP.LT.AND P4, PT, R156, UR9, !P0 ;  /* 0x000000099c007c0c */ /* 0x000fe2000c781270 */
[----:B------:R0:W-:Y:S01]  /*3f80*/  @P2 STG.E.U16 desc[UR6][R8.64], R29 ;  /* 0x0000001d08002986 */ /* 0x0001e2000c101506 */
[----:B------:R-:W-:Y:S01]  /*3f90*/  LEA.HI.X.SX32 R11, R4, R21, 0x1, P6 ;  /* 0x00000015040b7211 */ /* 0x000fe200030f0eff */
[----:B------:R-:W-:Y:S01]  /*3fa0*/  IMAD R4, R37, 0x8, R0 ;  /* 0x0000000825047824 */ /* 0x000fe200078e0200 */
[C---:B-1----:R-:W-:Y:S02]  /*3fb0*/  LEA R2, P6, R0.reuse, R19, 0x1 ;  /* 0x0000001300027211 */ /* 0x042fe400078c08ff */
[----:B------:R-:W-:Y:S01]  /*3fc0*/  ISETP.LT.AND P1, PT, R155, UR9, !P0 ;  /* 0x000000099b007c0c */ /* 0x000fe2000c721270 */
[----:B------:R1:W-:Y:S01]  /*3fd0*/  @P5 STG.E.U16 desc[UR6][R10.64], R25 ;  /* 0x000000190a005986 */ /* 0x0003e2000c101506 */
[----:B------:R-:W-:Y:S01]  /*3fe0*/  LEA.HI.X.SX32 R3, R0, R21, 0x1, P6 ;  /* 0x0000001500037211 */ /* 0x000fe200030f0eff */
[----:B------:R-:W-:Y:S01]  /*3ff0*/  IMAD R0, R37, 0x8, R4 ;  /* 0x0000000825007824 */ /* 0x000fe200078e0204 */
[----:B--2---:R-:W-:-:S02]  /*4000*/  LEA R16, P6, R4, R19, 0x1 ;  /* 0x0000001304107211 */ /* 0x004fc400078c08ff */
[----:B------:R-:W-:Y:S01]  /*4010*/  PRMT R33, R33, 0x7632, R33 ;  /* 0x0000763221217816 */ /* 0x000fe20000000021 */
[----:B------:R2:W-:Y:S01]  /*4020*/  @P3 STG.E.U16 desc[UR6][R2.64], R13 ;  /* 0x0000000d02003986 */ /* 0x0005e2000c101506 */
[----:B------:R-:W-:Y:S02]  /*4030*/  LEA.HI.X.SX32 R17, R4, R21, 0x1, P6 ;  /* 0x0000001504117211 */ /* 0x000fe400030f0eff */
[----:B0-----:R-:W-:Y:S02]  /*4040*/  LEA R8, P6, R0, R19, 0x1 ;  /* 0x0000001300087211 */ /* 0x001fe400078c08ff */
[----:B------:R-:W-:Y:S01]  /*4050*/  ISETP.LT.AND P2, PT, R154, UR9, !P0 ;  /* 0x000000099a007c0c */ /* 0x000fe2000c741270 */
[----:B-1----:R-:W-:Y:S01]  /*4060*/  IMAD R10, R37, 0x8, R0 ;  /* 0x00000008250a7824 */ /* 0x002fe200078e0200 */
[----:B------:R-:W-:Y:S01]  /*4070*/  LEA.HI.X.SX32 R9, R0, R21, 0x1, P6 ;  /* 0x0000001500097211 */ /* 0x000fe200030f0eff */
[C---:B------:R-:W-:Y:S01]  /*4080*/  IMAD R0, R5.reuse, R37, RZ ;  /* 0x0000002505007224 */ /* 0x040fe200078e02ff */
[----:B------:R0:W-:Y:S01]  /*4090*/  @P4 STG.E.U16 desc[UR6][R16.64], R33 ;  /* 0x0000002110004986 */ /* 0x0001e2000c101506 */
[----:B------:R-:W-:Y:S01]  /*40a0*/  ISETP.LT.AND P4, PT, R5, UR9, !P0 ;  /* 0x0000000905007c0c */ /* 0x000fe2000c781270 */
[----:B------:R-:W-:Y:S01]  /*40b0*/  IMAD R11, R37, 0x10, R10 ;  /* 0x00000010250b7824 */ /* 0x000fe200078e020a */
[----:B------:R-:W-:-:S02]  /*40c0*/  LEA R4, P6, R10, R19, 0x1 ;  /* 0x000000130a047211 */ /* 0x000fc400078c08ff */
[----:B------:R-:W-:Y:S02]  /*40d0*/  PRMT R29, R29, 0x7632, R29 ;  /* 0x000076321d1d7816 */ /* 0x000fe4000000001d */
[----:B------:R-:W-:Y:S02]  /*40e0*/  LEA.HI.X.SX32 R5, R10, R21, 0x1, P6 ;  /* 0x000000150a057211 */ /* 0x000fe400030f0eff */
[C---:B--2---:R-:W-:Y:S01]  /*40f0*/  LEA R2, P6, R0.reuse, R19, 0x1 ;  /* 0x0000001300027211 */ /* 0x044fe200078c08ff */
[----:B------:R1:W-:Y:S01]  /*4100*/  @P1 STG.E.U16 desc[UR6][R8.64], R29 ;  /* 0x0000001d08001986 */ /* 0x0003e2000c101506 */
[----:B------:R-:W-:Y:S01]  /*4110*/  PRMT R25, R25, 0x7632, R25 ;  /* 0x0000763219197816 */ /* 0x000fe20000000019 */
[----:B0-----:R-:W-:Y:S01]  /*4120*/  IMAD R17, R7, R37, RZ ;  /* 0x0000002507117224 */ /* 0x001fe200078e02ff */
[----:B------:R-:W-:Y:S01]  /*4130*/  LEA.HI.X.SX32 R3, R0, R21, 0x1, P6 ;  /* 0x0000001500037211 */ /* 0x000fe200030f0eff */
[----:B------:R-:W-:Y:S01]  /*4140*/  IMAD R0, R37, 0x8, R11 ;  /* 0x0000000825007824 */ /* 0x000fe200078e020b */
[----:B------:R-:W-:Y:S01]  /*4150*/  LEA R10, P6, R11, R19, 0x1 ;  /* 0x000000130b0a7211 */ /* 0x000fe200078c08ff */
[----:B------:R0:W-:Y:S01]  /*4160*/  @P2 STG.E.U16 desc[UR6][R4.64], R25 ;  /* 0x0000001904002986 */ /* 0x0001e2000c101506 */
[----:B------:R-:W-:Y:S01]  /*4170*/  ISETP.LT.AND P5, PT, R153, UR9, !P0 ;  /* 0x0000000999007c0c */ /* 0x000fe2000c7a1270 */
[----:B------:R-:W-:Y:S01]  /*4180*/  IMAD R12, R37, 0x8, R0 ;  /* 0x00000008250c7824 */ /* 0x000fe200078e0200 */
[----:B------:R-:W-:-:S02]  /*4190*/  LEA.HI.X.SX32 R11, R11, R21, 0x1, P6 ;  /* 0x000000150b0b7211 */ /* 0x000fc400030f0eff */
[----:B------:R-:W-:Y:S02]  /*41a0*/  PRMT R13, R13, 0x7632, R13 ;  /* 0x000076320d0d7816 */ /* 0x000fe4000000000d */
[----:B-1----:R-:W-:Y:S02]  /*41b0*/  LEA R8, P6, R0, R19, 0x1 ;  /* 0x0000001300087211 */ /* 0x002fe400078c08ff */
[----:B------:R-:W-:Y:S01]  /*41c0*/  ISETP.LT.AND P3, PT, R152, UR9, !P0 ;  /* 0x0000000998007c0c */ /* 0x000fe2000c761270 */
[----:B------:R1:W-:Y:S01]  /*41d0*/  @P4 STG.E.U16 desc[UR6][R2.64], R13 ;  /* 0x0000000d02004986 */ /* 0x0003e2000c101506 */
[----:B------:R-:W-:Y:S01]  /*41e0*/  LEA.HI.X.SX32 R9, R0, R21, 0x1, P6 ;  /* 0x0000001500097211 */ /* 0x000fe200030f0eff */
[----:B------:R-:W-:Y:S01]  /*41f0*/  IMAD R0, R37, 0x8, R12 ;  /* 0x0000000825007824 */ /* 0x000fe200078e020c */
[----:B0-----:R-:W-:Y:S01]  /*4200*/  LEA R4, P6, R12, R19, 0x1 ;  /* 0x000000130c047211 */ /* 0x001fe200078c08ff */
[----:B------:R0:W-:Y:S01]  /*4210*/  @P5 STG.E.U16 desc[UR6][R10.64], R34 ;  /* 0x000000220a005986 */ /* 0x0001e2000c101506 */
[----:B------:R-:W-:-:S02]  /*4220*/  ISETP.LT.AND P1, PT, R151, UR9, !P0 ;  /* 0x0000000997007c0c */ /* 0x000fc4000c721270 */
[----:B------:R-:W-:Y:S01]  /*4230*/  LEA.HI.X.SX32 R5, R12, R21, 0x1, P6 ;  /* 0x000000150c057211 */ /* 0x000fe200030f0eff */
[----:B------:R-:W-:Y:S01]  /*4240*/  IMAD R12, R37, 0x8, R0 ;  /* 0x00000008250c7824 */ /* 0x000fe200078e0200 */
[----:B------:R-:W-:Y:S02]  /*4250*/  ISETP.LT.AND P2, PT, R150, UR9, !P0 ;  /* 0x0000000996007c0c */ /* 0x000fe4000c741270 */
[----:B------:R-:W-:Y:S01]  /*4260*/  ISETP.LT.AND P4, PT, R149, UR9, !P0 ;  /* 0x0000000995007c0c */ /* 0x000fe2000c781270 */
[----:B------:R2:W-:Y:S01]  /*4270*/  @P3 STG.E.U16 desc[UR6][R8.64], R30 ;  /* 0x0000001e08003986 */ /* 0x0005e2000c101506 */
[----:B-1----:R-:W-:Y:S02]  /*4280*/  LEA R2, P6, R0, R19, 0x1 ;  /* 0x0000001300027211 */ /* 0x002fe400078c08ff */
[----:B------:R-:W-:Y:S02]  /*4290*/  ISETP.LT.AND P5, PT, R148, UR9, !P0 ;  /* 0x0000000994007c0c */ /* 0x000fe4000c7a1270 */
[----:B------:R-:W-:Y:S01]  /*42a0*/  LEA.HI.X.SX32 R3, R0, R21, 0x1, P6 ;  /* 0x0000001500037211 */ /* 0x000fe200030f0eff */
[----:B------:R-:W-:Y:S01]  /*42b0*/  IMAD R0, R37, 0x8, R12 ;  /* 0x0000000825007824 */ /* 0x000fe200078e020c */
[----:B0-----:R-:W-:Y:S01]  /*42c0*/  LEA R10, P6, R12, R19, 0x1 ;  /* 0x000000130c0a7211 */ /* 0x001fe200078c08ff */
[----:B------:R0:W-:Y:S01]  /*42d0*/  @P1 STG.E.U16 desc[UR6][R4.64], R26 ;  /* 0x0000001a04001986 */ /* 0x0001e2000c101506 */
[----:B------:R-:W-:-:S02]  /*42e0*/  ISETP.LT.AND P3, PT, R147, UR9, !P0 ;  /* 0x0000000993007c0c */ /* 0x000fc4000c761270 */
[----:B------:R-:W-:Y:S01]  /*42f0*/  LEA.HI.X.SX32 R11, R12, R21, 0x1, P6 ;  /* 0x000000150c0b7211 */ /* 0x000fe200030f0eff */
[----:B------:R-:W-:Y:S01]  /*4300*/  IMAD R12, R37, 0x8, R0 ;  /* 0x00000008250c7824 */ /* 0x000fe200078e0200 */
[----:B--2---:R-:W-:Y:S01]  /*4310*/  LEA R8, P6, R0, R19, 0x1 ;  /* 0x0000001300087211 */ /* 0x004fe200078c08ff */
[----:B------:R1:W-:Y:S01]  /*4320*/  @P2 STG.E.U16 desc[UR6][R2.64], R14 ;  /* 0x0000000e02002986 */ /* 0x0003e2000c101506 */
[----:B------:R-:W-:Y:S02]  /*4330*/  PRMT R30, R30, 0x7632, R30 ;  /* 0x000076321e1e7816 */ /* 0x000fe4000000001e */
[----:B------:R-:W-:Y:S02]  /*4340*/  LEA.HI.X.SX32 R9, R0, R21, 0x1, P6 ;  /* 0x0000001500097211 */ /* 0x000fe400030f0eff */
[----:B------:R-:W-:Y:S02]  /*4350*/  ISETP.LT.AND P1, PT, R146, UR9, !P0 ;  /* 0x0000000992007c0c */ /* 0x000fe4000c721270 */
[----:B0-----:R-:W-:-:S02]  /*4360*/  PRMT R5, R34, 0x7632, R5 ;  /* 0x0000763222057816 */ /* 0x001fc40000000005 */
[----:B------:R-:W-:Y:S02]  /*4370*/  LEA R4, P6, R12, R19, 0x1 ;  /* 0x000000130c047211 */ /* 0x000fe400078c08ff */
[----:B------:R-:W-:Y:S01]  /*4380*/  PRMT R26, R26, 0x7632, R26 ;  /* 0x000076321a1a7816 */ /* 0x000fe2000000001a */
[----:B------:R0:W-:Y:S01]  /*4390*/  @P4 STG.E.U16 desc[UR6][R10.64], R5 ;  /* 0x000000050a004986 */ /* 0x0001e2000c101506 */
[C---:B------:R-:W-:Y:S01]  /*43a0*/  ISETP.LT.AND P4, PT, R6.reuse, UR9, !P0 ;  /* 0x0000000906007c0c */ /* 0x040fe2000c781270 */
[----:B------:R-:W-:Y:S01]  /*43b0*/  IMAD R6, R6, R37, RZ ;  /* 0x0000002506067224 */ /* 0x000fe200078e02ff */
[----:B-1----:R-:W-:Y:S01]  /*43c0*/  PRMT R14, R14, 0x7632, R14 ;  /* 0x000076320e0e7816 */ /* 0x002fe2000000000e */
[----:B------:R1:W-:Y:S01]  /*43d0*/  @P5 STG.E.U16 desc[UR6][R8.64], R30 ;  /* 0x0000001e08005986 */ /* 0x0003e2000c101506 */
[----:B------:R-:W-:Y:S02]  /*43e0*/  ISETP.LT.AND P2, PT, R145, UR9, !P0 ;  /* 0x0000000991007c0c */ /* 0x000fe4000c741270 */
[----:B------:R-:W-:-:S02]  /*43f0*/  ISETP.LT.AND P5, PT, R143, UR9, !P0 ;  /* 0x000000098f007c0c */ /* 0x000fc4000c7a1270 */
[----:B0-----:R-:W-:Y:S01]  /*4400*/  LEA.HI.X.SX32 R5, R12, R21, 0x1, P6 ;  /* 0x000000150c057211 */ /* 0x001fe200030f0eff */
[----:B------:R-:W-:Y:S01]  /*4410*/  IMAD R12, R37, 0x10, R12 ;  /* 0x00000010250c7824 */ /* 0x000fe200078e020c */
[----:B------:R-:W-:-:S03]  /*4420*/  LEA R2, P6, R6, R19, 0x1 ;  /* 0x0000001306027211 */ /* 0x000fc600078c08ff */
[C---:B------:R-:W-:Y:S01]  /*4430*/  IMAD R0, R37.reuse, 0x8, R12 ;  /* 0x0000000825007824 */ /* 0x040fe200078e020c */
[----:B------:R-:W-:Y:S01]  /*4440*/  LEA.HI.X.SX32 R3, R6, R21, 0x1, P6 ;  /* 0x0000001506037211 */ /* 0x000fe200030f0eff */
[----:B------:R0:W-:Y:S01]  /*4450*/  @P3 STG.E.U16 desc[UR6][R4.64], R26 ;  /* 0x0000001a04003986 */ /* 0x0001e2000c101506 */
[-C--:B------:R-:W-:Y:S01]  /*4460*/  LEA R10, P3, R12, R19.reuse, 0x1 ;  /* 0x000000130c0a7211 */ /* 0x080fe200078608ff */
[C---:B------:R-:W-:Y:S01]  /*4470*/  IMAD R6, R37.reuse, 0x8, R0 ;  /* 0x0000000825067824 */ /* 0x040fe200078e0200 */
[----:B-1----:R-:W-:Y:S01]  /*4480*/  LEA R8, P6, R0, R19, 0x1 ;  /* 0x0000001300087211 */ /* 0x002fe200078c08ff */
[----:B------:R1:W-:Y:S01]  /*4490*/  @P4 STG.E.U16 desc[UR6][R2.64], R14 ;  /* 0x0000000e02004986 */ /* 0x0003e2000c101506 */
[-C--:B------:R-:W-:Y:S02]  /*44a0*/  LEA.HI.X.SX32 R11, R12, R21.reuse, 0x1, P3 ;  /* 0x000000150c0b7211 */ /* 0x080fe400018f0eff */
[----:B------:R-:W-:Y:S01]  /*44b0*/  LEA.HI.X.SX32 R9, R0, R21, 0x1, P6 ;  /* 0x0000001500097211 */ /* 0x000fe200030f0eff */
[C---:B------:R-:W-:Y:S01]  /*44c0*/  IMAD R0, R37.reuse, 0x8, R6 ;  /* 0x0000000825007824 */ /* 0x040fe200078e0206 */
[----:B------:R-:W-:Y:S01]  /*44d0*/  ISETP.LT.AND P4, PT, R142, UR9, !P0 ;  /* 0x000000098e007c0c */ /* 0x000fe2000c781270 */
[----:B------:R-:W-:Y:S01]  /*44e0*/  @P1 STG.E.U16 desc[UR6][R10.64], R35 ;  /* 0x000000230a001986 */ /* 0x000fe2000c101506 */
[----:B------:R-:W-:Y:S01]  /*44f0*/  ISETP.LT.AND P3, PT, R140, UR9, !P0 ;  /* 0x000000098c007c0c */ /* 0x000fe2000c761270 */
[----:B------:R-:W-:-:S02]  /*4500*/  IMAD R13, R37, 0x8, R0 ;  /* 0x00000008250d7824 */ /* 0x000fc400078e0200 */
[----:B------:R2:W-:Y:S01]  /*4510*/  @P2 STG.E.U16 desc[UR6][R8.64], R31 ;  /* 0x0000001f08002986 */ /* 0x0005e2000c101506 */
[-C--:B0-----:R-:W-:Y:S01]  /*4520*/  LEA R4, P2, R0, R19.reuse, 0x1 ;  /* 0x0000001300047211 */ /* 0x081fe200078408ff */
[C---:B-1----:R-:W-:Y:S01]  /*4530*/  IMAD R14, R37.reuse, 0x8, R13 ;  /* 0x00000008250e7824 */ /* 0x042fe200078e020d */
[----:B------:R-:W-:Y:S02]  /*4540*/  LEA R2, P1, R6, R19, 0x1 ;  /* 0x0000001306027211 */ /* 0x000fe400078208ff */
[-C--:B------:R-:W-:Y:S01]  /*4550*/  LEA.HI.X.SX32 R5, R0, R21.reuse, 0x1, P2 ;  /* 0x0000001500057211 */ /* 0x080fe200010f0eff */
[----:B------:R-:W-:Y:S01]  /*4560*/  IMAD R16, R37, 0x8, R14 ;  /* 0x0000000825107824 */ /* 0x000fe200078e020e */
[----:B------:R-:W-:Y:S02]  /*4570*/  LEA.HI.X.SX32 R3, R6, R21, 0x1, P1 ;  /* 0x0000001506037211 */ /* 0x000fe400008f0eff */
[C---:B------:R-:W-:Y:S02]  /*4580*/  LEA R12, P1, R13.reuse, R19, 0x1 ;  /* 0x000000130d0c7211 */ /* 0x040fe400078208ff */
[----:B------:R-:W-:Y:S01]  /*4590*/  ISETP.LT.AND P2, PT, R136, UR9, !P0 ;  /* 0x0000000988007c0c */ /* 0x000fe2000c741270 */
[----:B------:R0:W-:Y:S01]  /*45a0*/  @P5 STG.E.U16 desc[UR6][R2.64], R27 ;  /* 0x0000001b02005986 */ /* 0x0001e2000c101506 */
[----:B------:R-:W-:-:S02]  /*45b0*/  LEA.HI.X.SX32 R13, R13, R21, 0x1, P1 ;  /* 0x000000150d0d7211 */ /* 0x000fc400008f0eff */
[-C--:B--2---:R-:W-:Y:S01]  /*45c0*/  LEA R8, P1, R16, R19.reuse, 0x1 ;  /* 0x0000001310087211 */ /* 0x084fe200078208ff */
[----:B------:R0:W-:Y:S01]  /*45d0*/  @P4 STG.E.U16 desc[UR6][R4.64], R15 ;  /* 0x0000000f04004986 */ /* 0x0001e2000c101506 */
[----:B------:R-:W-:Y:S02]  /*45e0*/  LEA R10, P6, R14, R19, 0x1 ;  /* 0x000000130e0a7211 */ /* 0x000fe400078c08ff */
[----:B------:R-:W-:Y:S02]  /*45f0*/  LEA.HI.X.SX32 R9, R16, R21, 0x1, P1 ;  /* 0x0000001510097211 */ /* 0x000fe400008f0eff */
[----:B------:R-:W-:Y:S02]  /*4600*/  ISETP.LT.AND P1, PT, R133, UR9, !P0 ;  /* 0x0000000985007c0c */ /* 0x000fe4000c721270 */
[----:B------:R-:W-:Y:S02]  /*4610*/  ISETP.LT.AND P0, PT, R7, UR9, !P0 ;  /* 0x0000000907007c0c */ /* 0x000fe4000c701270 */
[----:B------:R-:W-:-:S02]  /*4620*/  PRMT R35, R35, 0x7632, R35 ;  /* 0x0000763223237816 */ /* 0x000fc40000000023 */
[----:B------:R-:W-:Y:S02]  /*4630*/  LEA.HI.X.SX32 R11, R14, R21, 0x1, P6 ;  /* 0x000000150e0b7211 */ /* 0x000fe400030f0eff */
[----:B------:R-:W-:Y:S01]  /*4640*/  PRMT R31, R31, 0x7632, R31 ;  /* 0x000076321f1f7816 */ /* 0x000fe2000000001f */
[----:B------:R0:W-:Y:S01]  /*4650*/  @P3 STG.E.U16 desc[UR6][R12.64], R35 ;  /* 0x000000230c003986 */ /* 0x0001e2000c101506 */
[----:B------:R-:W-:Y:S02]  /*4660*/  PRMT R0, R27, 0x7632, R0 ;  /* 0x000076321b007816 */ /* 0x000fe40000000000 */
[C---:B------:R-:W-:Y:S01]  /*4670*/  LEA R6, P6, R17.reuse, R19, 0x1 ;  /* 0x0000001311067211 */ /* 0x040fe200078c08ff */
[----:B------:R0:W-:Y:S03]  /*4680*/  @P2 STG.E.U16 desc[UR6][R10.64], R31 ;  /* 0x0000001f0a002986 */ /* 0x0001e6000c101506 */
[----:B------:R-:W-:Y:S01]  /*4690*/  LEA.HI.X.SX32 R7, R17, R21, 0x1, P6 ;  /* 0x0000001511077211 */ /* 0x000fe200030f0eff */
[----:B------:R0:W-:Y:S01]  /*46a0*/  @P1 STG.E.U16 desc[UR6][R8.64], R0 ;  /* 0x0000000008001986 */ /* 0x0001e2000c101506 */
[----:B------:R-:W-:Y:S07]  /*46b0*/  @!P0 EXIT ;  /* 0x000000000000894d */ /* 0x000fee0003800000 */
[----:B0-----:R-:W-:-:S05]  /*46c0*/  PRMT R3, R15, 0x7632, R3 ;  /* 0x000076320f037816 */ /* 0x001fca0000000003 */
[----:B------:R-:W-:Y:S01]  /*46d0*/  STG.E.U16 desc[UR6][R6.64], R3 ;  /* 0x0000000306007986 */ /* 0x000fe2000c101506 */
[----:B------:R-:W-:Y:S05]  /*46e0*/  EXIT ;  /* 0x000000000000794d */ /* 0x000fea0003800000 */
.L_x_3:
[----:B------:R-:W-:-:S00]  /*46f0*/  BRA `(.L_x_3) ;  /* 0xfffffffc00fc7947 */ /* 0x000fc0000383ffff */
[----:B------:R-:W-:-:S00]  /*4700*/  NOP ;  /* 0x0000000000007918 */ /* 0x000fc00000000000 */
[----:B------:R-:W-:-:S00]  /*4710*/  NOP ;  /* 0x0000000000007918 */ /* 0x000fc00000000000 */
[----:B------:R-:W-:-:S00]  /*4720*/  NOP ;  /* 0x0000000000007918 */ /* 0x000fc00000000000 */
[----:B------:R-:W-:-:S00]  /*4730*/  NOP ;  /* 0x0000000000007918 */ /* 0x000fc00000000000 */
[----:B------:R-:W-:-:S00]  /*4740*/  NOP ;  /* 0x0000000000007918 */ /* 0x000fc00000000000 */
[----:B------:R-:W-:-:S00]  /*4750*/  NOP ;  /* 0x0000000000007918 */ /* 0x000fc00000000000 */
[----:B------:R-:W-:-:S00]  /*4760*/  NOP ;  /* 0x0000000000007918 */ /* 0x000fc00000000000 */
[----:B------:R-:W-:-:S00]  /*4770*/  NOP ;  /* 0x0000000000007918 */ /* 0x000fc00000000000 */
.L_x_4:


//--------------------- .nv.shared.matmul_kernel  --------------------------
	.section	.nv.shared.matmul_kernel,"aw",@nobits
	.sectionflags	@""
	.align	16
	.zero		1024


//--------------------- .nv.shared.reserved.0     --------------------------
	.section	.nv.shared.reserved.0,"aw",@nobits
	.weak		__nv_reservedSMEM_offset_0_alias
	.size		__nv_reservedSMEM_offset_0_alias, 0, 0
	.other		__nv_reservedSMEM_offset_0_alias,@"STO_CUDA_RESERVED_SHARED STV_DEFAULT"
__nv_reservedSMEM_offset_0_alias:
	.zero		0


//--------------------- .nv.constant0.matmul_kernel --------------------------
	.section	.nv.constant0.matmul_kernel,"a",@progbits
	.sectionflags	@""
	.align	4
.nv.constant0.matmul_kernel:
	.zero		608


//--------------------- SYMBOLS --------------------------

	.type		.nv.reservedSmem.offset0,@object
	.size		.nv.reservedSmem.offset0,0x4
